// auto-generated by cutlass_sweep.gemm — config: {"arch": "sm_90", "cluster_m": 2, "cluster_n": 1, "dtype": "fp16", "dtype_b": "fp16", "layout": "nt", "stages": 0, "tile_k": 128, "tile_m": 128, "tile_n": 128}
#include "cutlass/cutlass.h"
#include "cutlass/gemm/collective/collective_builder.hpp"
#include "cutlass/gemm/device/gemm_universal_adapter.h"
#include "cutlass/gemm/kernel/gemm_universal.hpp"
#include "cutlass/epilogue/collective/collective_builder.hpp"

using ElemA = cutlass::half_t;
using ElemB = cutlass::half_t;
using ElemCD = cutlass::half_t;
using Acc  = float;
using TileShape    = cute::Shape<cute::_128, cute::_128, cute::_128>;
using ClusterShape = cute::Shape<cute::_2, cute::_1, cute::_1>;

using CollectiveEpilogue = typename cutlass::epilogue::collective::CollectiveBuilder<
    cutlass::arch::Sm90, cutlass::arch::OpClassTensorOp,
    TileShape, ClusterShape,
    cutlass::epilogue::collective::EpilogueTileAuto,
    Acc, Acc,
    ElemCD, cutlass::layout::RowMajor, 128 / cutlass::sizeof_bits<ElemCD>::value,
    ElemCD, cutlass::layout::RowMajor, 128 / cutlass::sizeof_bits<ElemCD>::value,
    cutlass::epilogue::collective::EpilogueScheduleAuto
  >::CollectiveOp;

using CollectiveMainloop = typename cutlass::gemm::collective::CollectiveBuilder<
    cutlass::arch::Sm90, cutlass::arch::OpClassTensorOp,
    ElemA, cutlass::layout::RowMajor, 128 / cutlass::sizeof_bits<ElemA>::value,
    ElemB, cutlass::layout::ColumnMajor, 128 / cutlass::sizeof_bits<ElemB>::value,
    Acc,
    TileShape, ClusterShape,
    cutlass::gemm::collective::StageCountAutoCarveout<static_cast<int>(sizeof(typename CollectiveEpilogue::SharedStorage))>,
    cutlass::gemm::collective::KernelScheduleAuto
  >::CollectiveOp;

using GemmKernel = cutlass::gemm::kernel::GemmUniversal<
    cute::Shape<int,int,int,int>,
    CollectiveMainloop,
    CollectiveEpilogue
>;
using Gemm = cutlass::gemm::device::GemmUniversalAdapter<GemmKernel>;

// Force the device kernel symbol into the cubin without needing a host main.
auto* _anchor = &cutlass::device_kernel<GemmKernel>;


// ===== COMPILED SASS (sm_90a) =====

	.target	sm_90a

	.elftype	@"ET_EXEC"


//--------------------- .note.nv.tkinfo           --------------------------
	.section	.note.nv.tkinfo,"",@"SHT_NOTE"
	.sectionflags	@"SHF_NOTE_NV_TKINFO"
	.tkinfo
        /*0018*/ 	.word	0x00000002
        /*0030*/ 	.string	""
        /*0030*/ 	.string	"ptxas"
        /*0030*/ 	.string	"Cuda compilation tools, release 13.0, V13.0.88"
        /*0030*/ 	.string	"Build cuda_13.0.r13.0/compiler.36424714_0"
        /*0030*/ 	.string	"-arch sm_90a -m 64 "



//--------------------- .note.nv.cuinfo           --------------------------
	.section	.note.nv.cuinfo,"",@"SHT_NOTE"
	.sectionflags	@"SHF_NOTE_NV_CUINFO"
        /*0018*/ 	.short	0x0002
        /*001a*/ 	.short	0x005a
        /*001c*/ 	.short	0x0082
	.zero		2


//--------------------- .nv.info                  --------------------------
	.section	.nv.info,"",@"SHT_CUDA_INFO"
	.align	4


	//----- nvinfo : EIATTR_REGCOUNT
	.align		4
        /*0000*/ 	.byte	0x04, 0x2f
        /*0002*/ 	.short	(.L_15 - .L_14)
	.align		4
.L_14:
        /*0004*/ 	.word	index@(_ZN7cutlass13device_kernelINS_4gemm6kernel13GemmUniversalIN4cute5tupleIJiiiiEEENS1_10collective13CollectiveMmaINS1_34MainloopSm90TmaGmmaWarpSpecializedILi3ENS5_IJNS4_1CILi2EEENSA_ILi1EEESC_EEENS1_35KernelTmaWarpSpecializedCooperativeEEENS5_IJNSA_ILi128EEESG_SG_EEENS_6half_tENS5_IJlSC_lEEESI_SJ_NS4_8TiledMMAINS4_8MMA_AtomIJNS4_4SM904GMMA26MMA_64x128x16_F32F16F16_SSILNSN_5MajorE0ELSP_0ELNSN_7ScaleInE1ELSQ_1EEEEEENS4_6LayoutISD_NS5_IJSC_NSA_ILi0EEESU_EEEEENS5_IJNS4_10UnderscoreESX_SX_EEEEENS4_13SM90_TMA_LOADENS4_14ComposedLayoutINS4_7SwizzleILi3ELi4ELi3EEENS4_18smem_ptr_flag_bitsILi16EEENST_INS5_IJNSA_ILi8EEENSA_ILi64EEEEEENS5_IJS17_SC_EEEEEEEvNS4_8identityENS4_23SM90_TMA_LOAD_MULTICASTES1B_vS1C_EENS_8epilogue10collective6detail29Sm90TmaWarpSpecializedAdapterINS1G_15DefaultEpilogueISI_SJ_SJ_NS1F_6thread17LinearCombinationISI_Li1EffLNS1K_9ScaleType4KindE0ELNS_15FloatRoundStyleE2ESI_EENS1_15EpilogueDefaultEEEEEvvEEEEvNT_6ParamsE)
        /*0008*/ 	.word	0x000000a8


	//----- nvinfo : EIATTR_FRAME_SIZE
	.align		4
.L_15:
        /*000c*/ 	.byte	0x04, 0x11
        /*000e*/ 	.short	(.L_17 - .L_16)
	.align		4
.L_16:
        /*0010*/ 	.word	index@(_ZN7cutlass13device_kernelINS_4gemm6kernel13GemmUniversalIN4cute5tupleIJiiiiEEENS1_10collective13CollectiveMmaINS1_34MainloopSm90TmaGmmaWarpSpecializedILi3ENS5_IJNS4_1CILi2EEENSA_ILi1EEESC_EEENS1_35KernelTmaWarpSpecializedCooperativeEEENS5_IJNSA_ILi128EEESG_SG_EEENS_6half_tENS5_IJlSC_lEEESI_SJ_NS4_8TiledMMAINS4_8MMA_AtomIJNS4_4SM904GMMA26MMA_64x128x16_F32F16F16_SSILNSN_5MajorE0ELSP_0ELNSN_7ScaleInE1ELSQ_1EEEEEENS4_6LayoutISD_NS5_IJSC_NSA_ILi0EEESU_EEEEENS5_IJNS4_10UnderscoreESX_SX_EEEEENS4_13SM90_TMA_LOADENS4_14ComposedLayoutINS4_7SwizzleILi3ELi4ELi3EEENS4_18smem_ptr_flag_bitsILi16EEENST_INS5_IJNSA_ILi8EEENSA_ILi64EEEEEENS5_IJS17_SC_EEEEEEEvNS4_8identityENS4_23SM90_TMA_LOAD_MULTICASTES1B_vS1C_EENS_8epilogue10collective6detail29Sm90TmaWarpSpecializedAdapterINS1G_15DefaultEpilogueISI_SJ_SJ_NS1F_6thread17LinearCombinationISI_Li1EffLNS1K_9ScaleType4KindE0ELNS_15FloatRoundStyleE2ESI_EENS1_15EpilogueDefaultEEEEEvvEEEEvNT_6ParamsE)
        /*0014*/ 	.word	0x00000000


	//----- nvinfo : EIATTR_MIN_STACK_SIZE
	.align		4
.L_17:
        /*0018*/ 	.byte	0x04, 0x12
        /*001a*/ 	.short	(.L_19 - .L_18)
	.align		4
.L_18:
        /*001c*/ 	.word	index@(_ZN7cutlass13device_kernelINS_4gemm6kernel13GemmUniversalIN4cute5tupleIJiiiiEEENS1_10collective13CollectiveMmaINS1_34MainloopSm90TmaGmmaWarpSpecializedILi3ENS5_IJNS4_1CILi2EEENSA_ILi1EEESC_EEENS1_35KernelTmaWarpSpecializedCooperativeEEENS5_IJNSA_ILi128EEESG_SG_EEENS_6half_tENS5_IJlSC_lEEESI_SJ_NS4_8TiledMMAINS4_8MMA_AtomIJNS4_4SM904GMMA26MMA_64x128x16_F32F16F16_SSILNSN_5MajorE0ELSP_0ELNSN_7ScaleInE1ELSQ_1EEEEEENS4_6LayoutISD_NS5_IJSC_NSA_ILi0EEESU_EEEEENS5_IJNS4_10UnderscoreESX_SX_EEEEENS4_13SM90_TMA_LOADENS4_14ComposedLayoutINS4_7SwizzleILi3ELi4ELi3EEENS4_18smem_ptr_flag_bitsILi16EEENST_INS5_IJNSA_ILi8EEENSA_ILi64EEEEEENS5_IJS17_SC_EEEEEEEvNS4_8identityENS4_23SM90_TMA_LOAD_MULTICASTES1B_vS1C_EENS_8epilogue10collective6detail29Sm90TmaWarpSpecializedAdapterINS1G_15DefaultEpilogueISI_SJ_SJ_NS1F_6thread17LinearCombinationISI_Li1EffLNS1K_9ScaleType4KindE0ELNS_15FloatRoundStyleE2ESI_EENS1_15EpilogueDefaultEEEEEvvEEEEvNT_6ParamsE)
        /*0020*/ 	.word	0x00000000
.L_19:


//--------------------- .nv.compat                --------------------------
	.section	.nv.compat,"",@"SHT_CUDA_COMPAT_INFO"
	.align	4
        /*0000*/ 	.byte	0x02, 0x09, 0x01, 0x00, 0x02, 0x02, 0x04, 0x00, 0x02, 0x05, 0x05, 0x00, 0x03, 0x07, 0x01, 0x01
        /*0010*/ 	.byte	0x02, 0x03, 0x01, 0x00, 0x02, 0x06, 0x01, 0x00, 0x04, 0x0b, 0x08, 0x00, 0x00, 0x00, 0x00, 0x00
        /*0020*/ 	.byte	0x00, 0x00, 0x00, 0x00


//--------------------- .nv.info._ZN7cutlass13device_kernelINS_4gemm6kernel13GemmUniversalIN4cute5tupleIJiiiiEEENS1_10collective13CollectiveMmaINS1_34MainloopSm90TmaGmmaWarpSpecializedILi3ENS5_IJNS4_1CILi2EEENSA_ILi1EEESC_EEENS1_35KernelTmaWarpSpecializedCooperativeEEENS5_IJNSA_ILi128EEESG_SG_EEENS_6half_tENS5_IJlSC_lEEESI_SJ_NS4_8TiledMMAINS4_8MMA_AtomIJNS4_4SM904GMMA26MMA_64x128x16_F32F16F16_SSILNSN_5MajorE0ELSP_0ELNSN_7ScaleInE1ELSQ_1EEEEEENS4_6LayoutISD_NS5_IJSC_NSA_ILi0EEESU_EEEEENS5_IJNS4_10UnderscoreESX_SX_EEEEENS4_13SM90_TMA_LOADENS4_14ComposedLayoutINS4_7SwizzleILi3ELi4ELi3EEENS4_18smem_ptr_flag_bitsILi16EEENST_INS5_IJNSA_ILi8EEENSA_ILi64EEEEEENS5_IJS17_SC_EEEEEEEvNS4_8identityENS4_23SM90_TMA_LOAD_MULTICASTES1B_vS1C_EENS_8epilogue10collective6detail29Sm90TmaWarpSpecializedAdapterINS1G_15DefaultEpilogueISI_SJ_SJ_NS1F_6thread17LinearCombinationISI_Li1EffLNS1K_9ScaleType4KindE0ELNS_15FloatRoundStyleE2ESI_EENS1_15EpilogueDefaultEEEEEvvEEEEvNT_6ParamsE --------------------------
	.section	.nv.info._ZN7cutlass13device_kernelINS_4gemm6kernel13GemmUniversalIN4cute5tupleIJiiiiEEENS1_10collective13CollectiveMmaINS1_34MainloopSm90TmaGmmaWarpSpecializedILi3ENS5_IJNS4_1CILi2EEENSA_ILi1EEESC_EEENS1_35KernelTmaWarpSpecializedCooperativeEEENS5_IJNSA_ILi128EEESG_SG_EEENS_6half_tENS5_IJlSC_lEEESI_SJ_NS4_8TiledMMAINS4_8MMA_AtomIJNS4_4SM904GMMA26MMA_64x128x16_F32F16F16_SSILNSN_5MajorE0ELSP_0ELNSN_7ScaleInE1ELSQ_1EEEEEENS4_6LayoutISD_NS5_IJSC_NSA_ILi0EEESU_EEEEENS5_IJNS4_10UnderscoreESX_SX_EEEEENS4_13SM90_TMA_LOADENS4_14ComposedLayoutINS4_7SwizzleILi3ELi4ELi3EEENS4_18smem_ptr_flag_bitsILi16EEENST_INS5_IJNSA_ILi8EEENSA_ILi64EEEEEENS5_IJS17_SC_EEEEEEEvNS4_8identityENS4_23SM90_TMA_LOAD_MULTICASTES1B_vS1C_EENS_8epilogue10collective6detail29Sm90TmaWarpSpecializedAdapterINS1G_15DefaultEpilogueISI_SJ_SJ_NS1F_6thread17LinearCombinationISI_Li1EffLNS1K_9ScaleType4KindE0ELNS_15FloatRoundStyleE2ESI_EENS1_15EpilogueDefaultEEEEEvvEEEEvNT_6ParamsE,"",@"SHT_CUDA_INFO"
	.sectionflags	@""
	.align	4


	//----- nvinfo : EIATTR_CUDA_API_VERSION
	.align		4
        /*0000*/ 	.byte	0x04, 0x37
        /*0002*/ 	.short	(.L_21 - .L_20)
.L_20:
        /*0004*/ 	.word	0x00000082


	//----- nvinfo : EIATTR_KPARAM_INFO
	.align		4
.L_21:
        /*0008*/ 	.byte	0x04, 0x17
        /*000a*/ 	.short	(.L_23 - .L_22)
.L_22:
        /*000c*/ 	.word	0x00000000
        /*0010*/ 	.short	0x0000
        /*0012*/ 	.short	0x0070
        /*0014*/ 	.byte	0x00, 0xf0, 0x01, 0x10


	//----- nvinfo : EIATTR_SPARSE_MMA_MASK
	.align		4
.L_23:
        /*0018*/ 	.byte	0x03, 0x50
        /*001a*/ 	.short	0x0000


	//----- nvinfo : EIATTR_MAXREG_COUNT
	.align		4
        /*001c*/ 	.byte	0x03, 0x1b
        /*001e*/ 	.short	0x00a8


	//----- nvinfo : EIATTR_NUM_BARRIERS
	.align		4
        /*0020*/ 	.byte	0x02, 0x4c
        /*0022*/ 	.byte	0x01
	.zero		1


	//----- nvinfo : EIATTR_EXTERNS
	.align		4
        /*0024*/ 	.byte	0x04, 0x0f
        /*0026*/ 	.short	(.L_25 - .L_24)


	//   ....[0]....
	.align		4
.L_24:
        /*0028*/ 	.word	index@(__assertfail)


	//----- nvinfo : EIATTR_MERCURY_ISA_VERSION
	.align		4
.L_25:
        /*002c*/ 	.byte	0x03, 0x5f
        /*002e*/ 	.short	0x0101


	//----- nvinfo : EIATTR_INT_WARP_WIDE_INSTR_OFFSETS
	.align		4
        /*0030*/ 	.byte	0x04, 0x31
        /*0032*/ 	.short	(.L_27 - .L_26)


	//   ....[0]....
.L_26:
        /*0034*/ 	.word	0x00000460


	//   ....[1]....
        /*0038*/ 	.word	0x00000490


	//   ....[2]....
        /*003c*/ 	.word	0x00000630


	//   ....[3]....
        /*0040*/ 	.word	0x00002260


	//----- nvinfo : EIATTR_COOP_GROUP_MASK_REGIDS
	.align		4
.L_27:
        /*0044*/ 	.byte	0x04, 0x29
        /*0046*/ 	.short	(.L_29 - .L_28)


	//   ....[0]....
.L_28:
        /*0048*/ 	.word	0xffffffff


	//   ....[1]....
        /*004c*/ 	.word	0xffffffff


	//   ....[2]....
        /*0050*/ 	.word	0xffffffff


	//   ....[3]....
        /*0054*/ 	.word	0xffffffff


	//   ....[4]....
        /*0058*/ 	.word	0xffffffff


	//   ....[5]....
        /*005c*/ 	.word	0xffffffff


	//----- nvinfo : EIATTR_COOP_GROUP_INSTR_OFFSETS
	.align		4
.L_29:
        /*0060*/ 	.byte	0x04, 0x28
        /*0062*/ 	.short	(.L_31 - .L_30)


	//   ....[0]....
.L_30:
        /*0064*/ 	.word	0x00000060


	//   ....[1]....
        /*0068*/ 	.word	0x00000070


	//   ....[2]....
        /*006c*/ 	.word	0x00000130


	//   ....[3]....
        /*0070*/ 	.word	0x000002b0


	//   ....[4]....
        /*0074*/ 	.word	0x000007e0


	//   ....[5]....
        /*0078*/ 	.word	0x00001460


	//----- nvinfo : EIATTR_REG_RECONFIG
	.align		4
.L_31:
        /*007c*/ 	.byte	0x01, 0x54
	.zero		2


	//----- nvinfo : EIATTR_SYSCALL_OFFSETS
	.align		4
        /*0080*/ 	.byte	0x04, 0x46
        /*0082*/ 	.short	(.L_33 - .L_32)


	//   ....[0]....
.L_32:
        /*0084*/ 	.word	0x00001650


	//----- nvinfo : EIATTR_MBARRIER_INSTR_OFFSETS
	.align		4
.L_33:
        /*0088*/ 	.byte	0x04, 0x39
        /*008a*/ 	.short	(.L_35 - .L_34)


	//   ....[0]....
.L_34:
        /*008c*/ 	.word	0x00000230
        /*0090*/ 	.word	0x000000ff
        /*0094*/ 	.word	0x00000000
        /*0098*/ 	.short	0x0100
        /*009a*/ 	.byte	0x08
	.zero		1


	//   ....[1]....
        /*009c*/ 	.word	0x00000240
        /*00a0*/ 	.word	0x000000ff
        /*00a4*/ 	.word	0x00000018
        /*00a8*/ 	.short	0x0100
        /*00aa*/ 	.byte	0x08
	.zero		1


	//   ....[2]....
        /*00ac*/ 	.word	0x00000250
        /*00b0*/ 	.word	0x000000ff
        /*00b4*/ 	.word	0x00000008
        /*00b8*/ 	.short	0x0100
        /*00ba*/ 	.byte	0x08
	.zero		1


	//   ....[3]....
        /*00bc*/ 	.word	0x00000260
        /*00c0*/ 	.word	0x000000ff
        /*00c4*/ 	.word	0x00000020
        /*00c8*/ 	.short	0x0100
        /*00ca*/ 	.byte	0x08
	.zero		1


	//   ....[4]....
        /*00cc*/ 	.word	0x00000270
        /*00d0*/ 	.word	0x000000ff
        /*00d4*/ 	.word	0x00000010
        /*00d8*/ 	.short	0x0100
        /*00da*/ 	.byte	0x08
	.zero		1


	//   ....[5]....
        /*00dc*/ 	.word	0x00000280
        /*00e0*/ 	.word	0x000000ff
        /*00e4*/ 	.word	0x00000028
        /*00e8*/ 	.short	0x0100
        /*00ea*/ 	.byte	0x08
	.zero		1


	//   ....[6]....
        /*00ec*/ 	.word	0x000006c0
        /*00f0*/ 	.word	0x000000ff
        /*00f4*/ 	.word	0x00000040
        /*00f8*/ 	.short	0x0100
        /*00fa*/ 	.byte	0x06
	.zero		1


	//   ....[7]....
        /*00fc*/ 	.word	0x00000760
        /*0100*/ 	.word	0x000000ff
        /*0104*/ 	.word	0x00000048
        /*0108*/ 	.short	0x0100
        /*010a*/ 	.byte	0x06
	.zero		1


	//   ....[8]....
        /*010c*/ 	.word	0x00001710
        /*0110*/ 	.word	0x00000003
        /*0114*/ 	.word	0x00000000
        /*0118*/ 	.short	0x010a
        /*011a*/ 	.byte	0x3f
	.zero		1


	//   ....[9]....
        /*011c*/ 	.word	0x00001770
        /*0120*/ 	.word	0x00000003
        /*0124*/ 	.word	0x00000000
        /*0128*/ 	.short	0x010a
        /*012a*/ 	.byte	0x3f
	.zero		1


	//   ....[10]....
        /*012c*/ 	.word	0x00001cb0
        /*0130*/ 	.word	0x00000005
        /*0134*/ 	.word	0x00000000
        /*0138*/ 	.short	0x010a
        /*013a*/ 	.byte	0x3f
	.zero		1


	//   ....[11]....
        /*013c*/ 	.word	0x00001cf0
        /*0140*/ 	.word	0x00000005
        /*0144*/ 	.word	0x00000000
        /*0148*/ 	.short	0x010a
        /*014a*/ 	.byte	0x3f
	.zero		1


	//   ....[12]....
        /*014c*/ 	.word	0x00002110
        /*0150*/ 	.word	0x00000004
        /*0154*/ 	.word	0x00000000
        /*0158*/ 	.short	0x0101
        /*015a*/ 	.byte	0x3f
	.zero		1


	//   ....[13]....
        /*015c*/ 	.word	0x00002300
        /*0160*/ 	.word	0x00000000
        /*0164*/ 	.word	0x00000000
        /*0168*/ 	.short	0x0101
        /*016a*/ 	.byte	0x3f
	.zero		1


	//   ....[14]....
        /*016c*/ 	.word	0x00007430
        /*0170*/ 	.word	0x00000017
        /*0174*/ 	.word	0x00000018
        /*0178*/ 	.short	0x010a
        /*017a*/ 	.byte	0x3f
	.zero		1


	//   ....[15]....
        /*017c*/ 	.word	0x00007870
        /*0180*/ 	.word	0x00000006
        /*0184*/ 	.word	0x00000048
        /*0188*/ 	.short	0x0101
        /*018a*/ 	.byte	0x3f
	.zero		1


	//   ....[16]....
        /*018c*/ 	.word	0x00007fc0
        /*0190*/ 	.word	0x00000007
        /*0194*/ 	.word	0x00000000
        /*0198*/ 	.short	0x010a
        /*019a*/ 	.byte	0x3f
	.zero		1


	//   ....[17]....
        /*019c*/ 	.word	0x00008040
        /*01a0*/ 	.word	0x00000004
        /*01a4*/ 	.word	0x00000000
        /*01a8*/ 	.short	0x010a
        /*01aa*/ 	.byte	0x3f
	.zero		1


	//   ....[18]....
        /*01ac*/ 	.word	0x000080d0
        /*01b0*/ 	.word	0x00000005
        /*01b4*/ 	.word	0x00000000
        /*01b8*/ 	.short	0x010a
        /*01ba*/ 	.byte	0x3f
	.zero		1


	//   ....[19]....
        /*01bc*/ 	.word	0x00008130
        /*01c0*/ 	.word	0x00000003
        /*01c4*/ 	.word	0x00000000
        /*01c8*/ 	.short	0x010a
        /*01ca*/ 	.byte	0x3f
	.zero		1


	//   ....[20]....
        /*01cc*/ 	.word	0x00008180
        /*01d0*/ 	.word	0x00000005
        /*01d4*/ 	.word	0x00000000
        /*01d8*/ 	.short	0x010a
        /*01da*/ 	.byte	0x3f
	.zero		1


	//   ....[21]....
        /*01dc*/ 	.word	0x00008250
        /*01e0*/ 	.word	0x00000017
        /*01e4*/ 	.word	0x00000018
        /*01e8*/ 	.short	0x010a
        /*01ea*/ 	.byte	0x3f
	.zero		1


	//   ....[22]....
        /*01ec*/ 	.word	0x00008320
        /*01f0*/ 	.word	0x00000007
        /*01f4*/ 	.word	0x00000000
        /*01f8*/ 	.short	0x010a
        /*01fa*/ 	.byte	0x3f
	.zero		1


	//   ....[23]....
        /*01fc*/ 	.word	0x00008370
        /*0200*/ 	.word	0x00000004
        /*0204*/ 	.word	0x00000000
        /*0208*/ 	.short	0x010a
        /*020a*/ 	.byte	0x3f
	.zero		1


	//----- nvinfo : EIATTR_NUM_MBARRIERS
	.align		4
.L_35:
        /*020c*/ 	.byte	0x03, 0x38
        /*020e*/ 	.short	0x0008


	//----- nvinfo : EIATTR_EXIT_INSTR_OFFSETS
	.align		4
        /*0210*/ 	.byte	0x04, 0x1c
        /*0212*/ 	.short	(.L_37 - .L_36)


	//   ....[0]....
.L_36:
        /*0214*/ 	.word	0x000009b0


	//   ....[1]....
        /*0218*/ 	.word	0x000011c0


	//   ....[2]....
        /*021c*/ 	.word	0x00006bb0


	//   ....[3]....
        /*0220*/ 	.word	0x00007110


	//   ....[4]....
        /*0224*/ 	.word	0x00008120


	//----- nvinfo : EIATTR_MAX_THREADS
	.align		4
.L_37:
        /*0228*/ 	.byte	0x04, 0x05
        /*022a*/ 	.short	(.L_39 - .L_38)
.L_38:
        /*022c*/ 	.word	0x00000180
        /*0230*/ 	.word	0x00000001
        /*0234*/ 	.word	0x00000001


	//----- nvinfo : EIATTR_CRS_STACK_SIZE
	.align		4
.L_39:
        /*0238*/ 	.byte	0x04, 0x1e
        /*023a*/ 	.short	(.L_41 - .L_40)
.L_40:
        /*023c*/ 	.word	0x00000000


	//----- nvinfo : EIATTR_CBANK_PARAM_SIZE
	.align		4
.L_41:
        /*0240*/ 	.byte	0x03, 0x19
        /*0242*/ 	.short	0x0470


	//----- nvinfo : EIATTR_PARAM_CBANK
	.align		4
        /*0244*/ 	.byte	0x04, 0x0a
        /*0246*/ 	.short	(.L_43 - .L_42)
	.align		4
.L_42:
        /*0248*/ 	.word	index@(.nv.constant0._ZN7cutlass13device_kernelINS_4gemm6kernel13GemmUniversalIN4cute5tupleIJiiiiEEENS1_10collective13CollectiveMmaINS1_34MainloopSm90TmaGmmaWarpSpecializedILi3ENS5_IJNS4_1CILi2EEENSA_ILi1EEESC_EEENS1_35KernelTmaWarpSpecializedCooperativeEEENS5_IJNSA_ILi128EEESG_SG_EEENS_6half_tENS5_IJlSC_lEEESI_SJ_NS4_8TiledMMAINS4_8MMA_AtomIJNS4_4SM904GMMA26MMA_64x128x16_F32F16F16_SSILNSN_5MajorE0ELSP_0ELNSN_7ScaleInE1ELSQ_1EEEEEENS4_6LayoutISD_NS5_IJSC_NSA_ILi0EEESU_EEEEENS5_IJNS4_10UnderscoreESX_SX_EEEEENS4_13SM90_TMA_LOADENS4_14ComposedLayoutINS4_7SwizzleILi3ELi4ELi3EEENS4_18smem_ptr_flag_bitsILi16EEENST_INS5_IJNSA_ILi8EEENSA_ILi64EEEEEENS5_IJS17_SC_EEEEEEEvNS4_8identityENS4_23SM90_TMA_LOAD_MULTICASTES1B_vS1C_EENS_8epilogue10collective6detail29Sm90TmaWarpSpecializedAdapterINS1G_15DefaultEpilogueISI_SJ_SJ_NS1F_6thread17LinearCombinationISI_Li1EffLNS1K_9ScaleType4KindE0ELNS_15FloatRoundStyleE2ESI_EENS1_15EpilogueDefaultEEEEEvvEEEEvNT_6ParamsE)
        /*024c*/ 	.short	0x0210
        /*024e*/ 	.short	0x0470


	//----- nvinfo : EIATTR_SW_WAR
	.align		4
.L_43:
        /*0250*/ 	.byte	0x04, 0x36
        /*0252*/ 	.short	(.L_45 - .L_44)
.L_44:
        /*0254*/ 	.word	0x00000008
.L_45:


//--------------------- .nv.callgraph             --------------------------
	.section	.nv.callgraph,"",@"SHT_CUDA_CALLGRAPH"
	.align	4
	.sectionentsize	8
	.align		4
        /*0000*/ 	.word	0x00000000
	.align		4
        /*0004*/ 	.word	0xffffffff
	.align		4
        /*0008*/ 	.word	index@(_ZN7cutlass13device_kernelINS_4gemm6kernel13GemmUniversalIN4cute5tupleIJiiiiEEENS1_10collective13CollectiveMmaINS1_34MainloopSm90TmaGmmaWarpSpecializedILi3ENS5_IJNS4_1CILi2EEENSA_ILi1EEESC_EEENS1_35KernelTmaWarpSpecializedCooperativeEEENS5_IJNSA_ILi128EEESG_SG_EEENS_6half_tENS5_IJlSC_lEEESI_SJ_NS4_8TiledMMAINS4_8MMA_AtomIJNS4_4SM904GMMA26MMA_64x128x16_F32F16F16_SSILNSN_5MajorE0ELSP_0ELNSN_7ScaleInE1ELSQ_1EEEEEENS4_6LayoutISD_NS5_IJSC_NSA_ILi0EEESU_EEEEENS5_IJNS4_10UnderscoreESX_SX_EEEEENS4_13SM90_TMA_LOADENS4_14ComposedLayoutINS4_7SwizzleILi3ELi4ELi3EEENS4_18smem_ptr_flag_bitsILi16EEENST_INS5_IJNSA_ILi8EEENSA_ILi64EEEEEENS5_IJS17_SC_EEEEEEEvNS4_8identityENS4_23SM90_TMA_LOAD_MULTICASTES1B_vS1C_EENS_8epilogue10collective6detail29Sm90TmaWarpSpecializedAdapterINS1G_15DefaultEpilogueISI_SJ_SJ_NS1F_6thread17LinearCombinationISI_Li1EffLNS1K_9ScaleType4KindE0ELNS_15FloatRoundStyleE2ESI_EENS1_15EpilogueDefaultEEEEEvvEEEEvNT_6ParamsE)
	.align		4
        /*000c*/ 	.word	index@(__assertfail)
	.align		4
        /*0010*/ 	.word	0x00000000
	.align		4
        /*0014*/ 	.word	0xfffffffe
	.align		4
        /*0018*/ 	.word	0x00000000
	.align		4
        /*001c*/ 	.word	0xfffffffd
	.align		4
        /*0020*/ 	.word	0x00000000
	.align		4
        /*0024*/ 	.word	0xfffffffc


//--------------------- .nv.constant4             --------------------------
	.section	.nv.constant4,"a",@progbits
	.align	8
	.align		8
.nv.constant4:
        /*0000*/ 	.dword	__assertfail
	.align		8
        /*0008*/ 	.dword	__unnamed_1
	.align		8
        /*0010*/ 	.dword	_ZN40_INTERNAL_0a250a7b_4_k_cu_ab6ffe5c_175074cuda3std3__45__cpo5beginE
	.align		8
        /*0018*/ 	.dword	_ZN40_INTERNAL_0a250a7b_4_k_cu_ab6ffe5c_175074cuda3std3__45__cpo3endE
	.align		8
        /*0020*/ 	.dword	_ZN40_INTERNAL_0a250a7b_4_k_cu_ab6ffe5c_175074cuda3std3__45__cpo6cbeginE
	.align		8
        /*0028*/ 	.dword	_ZN40_INTERNAL_0a250a7b_4_k_cu_ab6ffe5c_175074cuda3std3__45__cpo4cendE
	.align		8
        /*0030*/ 	.dword	_ZN40_INTERNAL_0a250a7b_4_k_cu_ab6ffe5c_175074cuda3std3__442_GLOBAL__N__0a250a7b_4_k_cu_ab6ffe5c_175076ignoreE
	.align		8
        /*0038*/ 	.dword	_ZN40_INTERNAL_0a250a7b_4_k_cu_ab6ffe5c_175074cuda3std3__419piecewise_constructE
	.align		8
        /*0040*/ 	.dword	_ZN40_INTERNAL_0a250a7b_4_k_cu_ab6ffe5c_175074cuda3std3__48in_placeE
	.align		8
        /*0048*/ 	.dword	_ZN40_INTERNAL_0a250a7b_4_k_cu_ab6ffe5c_175074cuda3std6ranges3__45__cpo4swapE
	.align		8
        /*0050*/ 	.dword	_ZN40_INTERNAL_0a250a7b_4_k_cu_ab6ffe5c_175074cuda3std6ranges3__45__cpo9iter_moveE
	.align		8
        /*0058*/ 	.dword	_ZN40_INTERNAL_0a250a7b_4_k_cu_ab6ffe5c_175074cute7productE
	.align		8
        /*0060*/ 	.dword	_ZN40_INTERNAL_0a250a7b_4_k_cu_ab6ffe5c_175074cute1_E
	.align		8
        /*0068*/ 	.dword	$str$22
	.align		8
        /*0070*/ 	.dword	$str$23


//--------------------- .text._ZN7cutlass13device_kernelINS_4gemm6kernel13GemmUniversalIN4cute5tupleIJiiiiEEENS1_10collective13CollectiveMmaINS1_34MainloopSm90TmaGmmaWarpSpecializedILi3ENS5_IJNS4_1CILi2EEENSA_ILi1EEESC_EEENS1_35KernelTmaWarpSpecializedCooperativeEEENS5_IJNSA_ILi128EEESG_SG_EEENS_6half_tENS5_IJlSC_lEEESI_SJ_NS4_8TiledMMAINS4_8MMA_AtomIJNS4_4SM904GMMA26MMA_64x128x16_F32F16F16_SSILNSN_5MajorE0ELSP_0ELNSN_7ScaleInE1ELSQ_1EEEEEENS4_6LayoutISD_NS5_IJSC_NSA_ILi0EEESU_EEEEENS5_IJNS4_10UnderscoreESX_SX_EEEEENS4_13SM90_TMA_LOADENS4_14ComposedLayoutINS4_7SwizzleILi3ELi4ELi3EEENS4_18smem_ptr_flag_bitsILi16EEENST_INS5_IJNSA_ILi8EEENSA_ILi64EEEEEENS5_IJS17_SC_EEEEEEEvNS4_8identityENS4_23SM90_TMA_LOAD_MULTICASTES1B_vS1C_EENS_8epilogue10collective6detail29Sm90TmaWarpSpecializedAdapterINS1G_15DefaultEpilogueISI_SJ_SJ_NS1F_6thread17LinearCombinationISI_Li1EffLNS1K_9ScaleType4KindE0ELNS_15FloatRoundStyleE2ESI_EENS1_15EpilogueDefaultEEEEEvvEEEEvNT_6ParamsE --------------------------
	.section	.text._ZN7cutlass13device_kernelINS_4gemm6kernel13GemmUniversalIN4cute5tupleIJiiiiEEENS1_10collective13CollectiveMmaINS1_34MainloopSm90TmaGmmaWarpSpecializedILi3ENS5_IJNS4_1CILi2EEENSA_ILi1EEESC_EEENS1_35KernelTmaWarpSpecializedCooperativeEEENS5_IJNSA_ILi128EEESG_SG_EEENS_6half_tENS5_IJlSC_lEEESI_SJ_NS4_8TiledMMAINS4_8MMA_AtomIJNS4_4SM904GMMA26MMA_64x128x16_F32F16F16_SSILNSN_5MajorE0ELSP_0ELNSN_7ScaleInE1ELSQ_1EEEEEENS4_6LayoutISD_NS5_IJSC_NSA_ILi0EEESU_EEEEENS5_IJNS4_10UnderscoreESX_SX_EEEEENS4_13SM90_TMA_LOADENS4_14ComposedLayoutINS4_7SwizzleILi3ELi4ELi3EEENS4_18smem_ptr_flag_bitsILi16EEENST_INS5_IJNSA_ILi8EEENSA_ILi64EEEEEENS5_IJS17_SC_EEEEEEEvNS4_8identityENS4_23SM90_TMA_LOAD_MULTICASTES1B_vS1C_EENS_8epilogue10collective6detail29Sm90TmaWarpSpecializedAdapterINS1G_15DefaultEpilogueISI_SJ_SJ_NS1F_6thread17LinearCombinationISI_Li1EffLNS1K_9ScaleType4KindE0ELNS_15FloatRoundStyleE2ESI_EENS1_15EpilogueDefaultEEEEEvvEEEEvNT_6ParamsE,"ax",@progbits
	.align	128
.text._ZN7cutlass13device_kernelINS_4gemm6kernel13GemmUniversalIN4cute5tupleIJiiiiEEENS1_10collective13CollectiveMmaINS1_34MainloopSm90TmaGmmaWarpSpecializedILi3ENS5_IJNS4_1CILi2EEENSA_ILi1EEESC_EEENS1_35KernelTmaWarpSpecializedCooperativeEEENS5_IJNSA_ILi128EEESG_SG_EEENS_6half_tENS5_IJlSC_lEEESI_SJ_NS4_8TiledMMAINS4_8MMA_AtomIJNS4_4SM904GMMA26MMA_64x128x16_F32F16F16_SSILNSN_5MajorE0ELSP_0ELNSN_7ScaleInE1ELSQ_1EEEEEENS4_6LayoutISD_NS5_IJSC_NSA_ILi0EEESU_EEEEENS5_IJNS4_10UnderscoreESX_SX_EEEEENS4_13SM90_TMA_LOADENS4_14ComposedLayoutINS4_7SwizzleILi3ELi4ELi3EEENS4_18smem_ptr_flag_bitsILi16EEENST_INS5_IJNSA_ILi8EEENSA_ILi64EEEEEENS5_IJS17_SC_EEEEEEEvNS4_8identityENS4_23SM90_TMA_LOAD_MULTICASTES1B_vS1C_EENS_8epilogue10collective6detail29Sm90TmaWarpSpecializedAdapterINS1G_15DefaultEpilogueISI_SJ_SJ_NS1F_6thread17LinearCombinationISI_Li1EffLNS1K_9ScaleType4KindE0ELNS_15FloatRoundStyleE2ESI_EENS1_15EpilogueDefaultEEEEEvvEEEEvNT_6ParamsE:
        .type           _ZN7cutlass13device_kernelINS_4gemm6kernel13GemmUniversalIN4cute5tupleIJiiiiEEENS1_10collective13CollectiveMmaINS1_34MainloopSm90TmaGmmaWarpSpecializedILi3ENS5_IJNS4_1CILi2EEENSA_ILi1EEESC_EEENS1_35KernelTmaWarpSpecializedCooperativeEEENS5_IJNSA_ILi128EEESG_SG_EEENS_6half_tENS5_IJlSC_lEEESI_SJ_NS4_8TiledMMAINS4_8MMA_AtomIJNS4_4SM904GMMA26MMA_64x128x16_F32F16F16_SSILNSN_5MajorE0ELSP_0ELNSN_7ScaleInE1ELSQ_1EEEEEENS4_6LayoutISD_NS5_IJSC_NSA_ILi0EEESU_EEEEENS5_IJNS4_10UnderscoreESX_SX_EEEEENS4_13SM90_TMA_LOADENS4_14ComposedLayoutINS4_7SwizzleILi3ELi4ELi3EEENS4_18smem_ptr_flag_bitsILi16EEENST_INS5_IJNSA_ILi8EEENSA_ILi64EEEEEENS5_IJS17_SC_EEEEEEEvNS4_8identityENS4_23SM90_TMA_LOAD_MULTICASTES1B_vS1C_EENS_8epilogue10collective6detail29Sm90TmaWarpSpecializedAdapterINS1G_15DefaultEpilogueISI_SJ_SJ_NS1F_6thread17LinearCombinationISI_Li1EffLNS1K_9ScaleType4KindE0ELNS_15FloatRoundStyleE2ESI_EENS1_15EpilogueDefaultEEEEEvvEEEEvNT_6ParamsE,@function
        .size           _ZN7cutlass13device_kernelINS_4gemm6kernel13GemmUniversalIN4cute5tupleIJiiiiEEENS1_10collective13CollectiveMmaINS1_34MainloopSm90TmaGmmaWarpSpecializedILi3ENS5_IJNS4_1CILi2EEENSA_ILi1EEESC_EEENS1_35KernelTmaWarpSpecializedCooperativeEEENS5_IJNSA_ILi128EEESG_SG_EEENS_6half_tENS5_IJlSC_lEEESI_SJ_NS4_8TiledMMAINS4_8MMA_AtomIJNS4_4SM904GMMA26MMA_64x128x16_F32F16F16_SSILNSN_5MajorE0ELSP_0ELNSN_7ScaleInE1ELSQ_1EEEEEENS4_6LayoutISD_NS5_IJSC_NSA_ILi0EEESU_EEEEENS5_IJNS4_10UnderscoreESX_SX_EEEEENS4_13SM90_TMA_LOADENS4_14ComposedLayoutINS4_7SwizzleILi3ELi4ELi3EEENS4_18smem_ptr_flag_bitsILi16EEENST_INS5_IJNSA_ILi8EEENSA_ILi64EEEEEENS5_IJS17_SC_EEEEEEEvNS4_8identityENS4_23SM90_TMA_LOAD_MULTICASTES1B_vS1C_EENS_8epilogue10collective6detail29Sm90TmaWarpSpecializedAdapterINS1G_15DefaultEpilogueISI_SJ_SJ_NS1F_6thread17LinearCombinationISI_Li1EffLNS1K_9ScaleType4KindE0ELNS_15FloatRoundStyleE2ESI_EENS1_15EpilogueDefaultEEEEEvvEEEEvNT_6ParamsE,(.L_x_195 - _ZN7cutlass13device_kernelINS_4gemm6kernel13GemmUniversalIN4cute5tupleIJiiiiEEENS1_10collective13CollectiveMmaINS1_34MainloopSm90TmaGmmaWarpSpecializedILi3ENS5_IJNS4_1CILi2EEENSA_ILi1EEESC_EEENS1_35KernelTmaWarpSpecializedCooperativeEEENS5_IJNSA_ILi128EEESG_SG_EEENS_6half_tENS5_IJlSC_lEEESI_SJ_NS4_8TiledMMAINS4_8MMA_AtomIJNS4_4SM904GMMA26MMA_64x128x16_F32F16F16_SSILNSN_5MajorE0ELSP_0ELNSN_7ScaleInE1ELSQ_1EEEEEENS4_6LayoutISD_NS5_IJSC_NSA_ILi0EEESU_EEEEENS5_IJNS4_10UnderscoreESX_SX_EEEEENS4_13SM90_TMA_LOADENS4_14ComposedLayoutINS4_7SwizzleILi3ELi4ELi3EEENS4_18smem_ptr_flag_bitsILi16EEENST_INS5_IJNSA_ILi8EEENSA_ILi64EEEEEENS5_IJS17_SC_EEEEEEEvNS4_8identityENS4_23SM90_TMA_LOAD_MULTICASTES1B_vS1C_EENS_8epilogue10collective6detail29Sm90TmaWarpSpecializedAdapterINS1G_15DefaultEpilogueISI_SJ_SJ_NS1F_6thread17LinearCombinationISI_Li1EffLNS1K_9ScaleType4KindE0ELNS_15FloatRoundStyleE2ESI_EENS1_15EpilogueDefaultEEEEEvvEEEEvNT_6ParamsE)
        .other          _ZN7cutlass13device_kernelINS_4gemm6kernel13GemmUniversalIN4cute5tupleIJiiiiEEENS1_10collective13CollectiveMmaINS1_34MainloopSm90TmaGmmaWarpSpecializedILi3ENS5_IJNS4_1CILi2EEENSA_ILi1EEESC_EEENS1_35KernelTmaWarpSpecializedCooperativeEEENS5_IJNSA_ILi128EEESG_SG_EEENS_6half_tENS5_IJlSC_lEEESI_SJ_NS4_8TiledMMAINS4_8MMA_AtomIJNS4_4SM904GMMA26MMA_64x128x16_F32F16F16_SSILNSN_5MajorE0ELSP_0ELNSN_7ScaleInE1ELSQ_1EEEEEENS4_6LayoutISD_NS5_IJSC_NSA_ILi0EEESU_EEEEENS5_IJNS4_10UnderscoreESX_SX_EEEEENS4_13SM90_TMA_LOADENS4_14ComposedLayoutINS4_7SwizzleILi3ELi4ELi3EEENS4_18smem_ptr_flag_bitsILi16EEENST_INS5_IJNSA_ILi8EEENSA_ILi64EEEEEENS5_IJS17_SC_EEEEEEEvNS4_8identityENS4_23SM90_TMA_LOAD_MULTICASTES1B_vS1C_EENS_8epilogue10collective6detail29Sm90TmaWarpSpecializedAdapterINS1G_15DefaultEpilogueISI_SJ_SJ_NS1F_6thread17LinearCombinationISI_Li1EffLNS1K_9ScaleType4KindE0ELNS_15FloatRoundStyleE2ESI_EENS1_15EpilogueDefaultEEEEEvvEEEEvNT_6ParamsE,@"STO_CUDA_ENTRY STV_DEFAULT"
_ZN7cutlass13device_kernelINS_4gemm6kernel13GemmUniversalIN4cute5tupleIJiiiiEEENS1_10collective13CollectiveMmaINS1_34MainloopSm90TmaGmmaWarpSpecializedILi3ENS5_IJNS4_1CILi2EEENSA_ILi1EEESC_EEENS1_35KernelTmaWarpSpecializedCooperativeEEENS5_IJNSA_ILi128EEESG_SG_EEENS_6half_tENS5_IJlSC_lEEESI_SJ_NS4_8TiledMMAINS4_8MMA_AtomIJNS4_4SM904GMMA26MMA_64x128x16_F32F16F16_SSILNSN_5MajorE0ELSP_0ELNSN_7ScaleInE1ELSQ_1EEEEEENS4_6LayoutISD_NS5_IJSC_NSA_ILi0EEESU_EEEEENS5_IJNS4_10UnderscoreESX_SX_EEEEENS4_13SM90_TMA_LOADENS4_14ComposedLayoutINS4_7SwizzleILi3ELi4ELi3EEENS4_18smem_ptr_flag_bitsILi16EEENST_INS5_IJNSA_ILi8EEENSA_ILi64EEEEEENS5_IJS17_SC_EEEEEEEvNS4_8identityENS4_23SM90_TMA_LOAD_MULTICASTES1B_vS1C_EENS_8epilogue10collective6detail29Sm90TmaWarpSpecializedAdapterINS1G_15DefaultEpilogueISI_SJ_SJ_NS1F_6thread17LinearCombinationISI_Li1EffLNS1K_9ScaleType4KindE0ELNS_15FloatRoundStyleE2ESI_EENS1_15EpilogueDefaultEEEEEvvEEEEvNT_6ParamsE:
[----:B------:R-:W0:Y:S01]  /*0000*/  LDC R1, c[0x0][0x28] ;  /* 0x00000a00ff017b82 */ /* 0x000e220000000800 */
[----:B------:R-:W1:Y:S01]  /*0010*/  S2R R95, SR_TID.X ;  /* 0x00000000005f7919 */ /* 0x000e620000002100 */
[----:B------:R-:W-:Y:S01]  /*0020*/  ELECT P0, URZ, PT ;  /* 0x00000000003f782f */ /* 0x000fe20003800000 */
[----:B------:R-:W-:Y:S01]  /*0030*/  BSSY B0, `(.L_x_0) ;  /* 0x000000f000007945 */ /* 0x000fe20003800000 */
[--C-:B-1----:R-:W-:Y:S02]  /*0040*/  SHF.R.U32.HI R0, RZ, 0x5, R95.reuse ;  /* 0x00000005ff007819 */ /* 0x102fe4000001165f */
[----:B------:R-:W-:-:S03]  /*0050*/  SHF.R.U32.HI R7, RZ, 0x7, R95 ;  /* 0x00000007ff077819 */ /* 0x000fc6000001165f */
[----:B------:R-:W1:Y:S04]  /*0060*/  SHFL.IDX PT, R3, R0, RZ, 0x1f ;  /* 0x00001fff00037589 */ /* 0x000e6800000e0000 */
[----:B------:R2:W3:Y:S01]  /*0070*/  SHFL.IDX PT, R2, R7, RZ, 0x1f ;  /* 0x00001fff07027589 */ /* 0x0004e200000e0000 */
[----:B-1----:R-:W-:-:S13]  /*0080*/  ISETP.NE.OR P0, PT, R3, RZ, !P0 ;  /* 0x000000ff0300720c */ /* 0x002fda0004705670 */
[----:B0-23--:R-:W-:Y:S05]  /*0090*/  @P0 BRA `(.L_x_1) ;  /* 0x0000000000200947 */ /* 0x00dfea0003800000 */
[----:B------:R-:W-:Y:S02]  /*00a0*/  ULDC.64 UR4, c[0x0][0x198] ;  /* 0x0000660000047ab9 */ /* 0x000fe40000000a00 */
[----:B------:R-:W-:Y:S02]  /*00b0*/  UIADD3 UR6, UP0, UR4, 0xf0, URZ ;  /* 0x000000f004067890 */ /* 0x000fe4000ff1e03f */
[----:B------:R-:W-:Y:S02]  /*00c0*/  UIADD3 UR4, UP1, UR4, 0x1f0, URZ ;  /* 0x000001f004047890 */ /* 0x000fe4000ff3e03f */
[----:B------:R-:W-:Y:S02]  /*00d0*/  UIADD3.X UR7, URZ, UR5, URZ, UP0, !UPT ;  /* 0x000000053f077290 */ /* 0x000fe400087fe43f */
[----:B------:R-:W-:-:S07]  /*00e0*/  UIADD3.X UR5, URZ, UR5, URZ, UP1, !UPT ;  /* 0x000000053f057290 */ /* 0x000fce0008ffe43f */
[----:B------:R0:W-:Y:S02]  /*00f0*/  UTMACCTL.PF [UR6] ;  /* 0x00000000060079b9 */ /* 0x0001e40008040000 */
[----:B------:R0:W-:Y:S02]  /*0100*/  UTMACCTL.PF [UR4] ;  /* 0x00000000040079b9 */ /* 0x0001e40008040000 */
[----:B0-----:R-:W-:Y:S01]  /*0110*/  NOP ;  /* 0x0000000000007918 */ /* 0x001fe20000000000 */
.L_x_1:
[----:B------:R-:W-:Y:S05]  /*0120*/  BSYNC B0 ;  /* 0x0000000000007941 */ /* 0x000fea0003800000 */
.L_x_0:
[----:B------:R-:W0:Y:S02]  /*0130*/  SHFL.IDX PT, R5, R0, RZ, 0x1f ;  /* 0x00001fff00057589 */ /* 0x000e2400000e0000 */
[----:B0-----:R-:W-:-:S13]  /*0140*/  ISETP.NE.AND P0, PT, R5, RZ, PT ;  /* 0x000000ff0500720c */ /* 0x001fda0003f05270 */
[----:B------:R-:W-:Y:S05]  /*0150*/  @P0 BRA `(.L_x_2) ;  /* 0x0000000000500947 */ /* 0x000fea0003800000 */
[----:B------:R-:W0:Y:S01]  /*0160*/  S2UR UR8, SR_CgaCtaId ;  /* 0x00000000000879c3 */ /* 0x000e220000008800 */
[----:B------:R-:W-:Y:S01]  /*0170*/  UMOV UR4, 0x400 ;  /* 0x0000040000047882 */ /* 0x000fe20000000000 */
[----:B------:R-:W-:Y:S01]  /*0180*/  UMOV UR5, 0x1 ;  /* 0x0000000100057882 */ /* 0x000fe20000000000 */
[----:B------:R-:W-:Y:S01]  /*0190*/  UMOV UR6, 0x4 ;  /* 0x0000000400067882 */ /* 0x000fe20000000000 */
[----:B------:R-:W-:Y:S01]  /*01a0*/  ELECT P0, URZ, PT ;  /* 0x00000000003f782f */ /* 0x000fe20003800000 */
[----:B------:R-:W-:-:S04]  /*01b0*/  UIADD3 UR6, -UR6, 0x100000, URZ ;  /* 0x0010000006067890 */ /* 0x000fc8000fffe13f */
[----:B------:R-:W-:Y:S02]  /*01c0*/  USHF.L.U32 UR7, UR6, 0xb, URZ ;  /* 0x0000000b06077899 */ /* 0x000fe4000800063f */
[----:B------:R-:W-:Y:S02]  /*01d0*/  USHF.L.U32 UR6, UR6, 0x1, URZ ;  /* 0x0000000106067899 */ /* 0x000fe4000800063f */
[----:B0-----:R-:W-:Y:S02]  /*01e0*/  ULEA UR8, UR8, UR4, 0x18 ;  /* 0x0000000408087291 */ /* 0x001fe4000f8ec03f */
[----:B------:R-:W-:-:S04]  /*01f0*/  UIADD3 UR4, -UR5, 0x100000, URZ ;  /* 0x0010000005047890 */ /* 0x000fc8000fffe13f */
[----:B------:R-:W-:Y:S02]  /*0200*/  USHF.L.U32 UR5, UR4, 0xb, URZ ;  /* 0x0000000b04057899 */ /* 0x000fe4000800063f */
[----:B------:R-:W-:Y:S01]  /*0210*/  USHF.L.U32 UR4, UR4, 0x1, URZ ;  /* 0x0000000104047899 */ /* 0x000fe2000800063f */
[----:B------:R-:W0:Y:S11]  /*0220*/  FENCE.VIEW.ASYNC.S ;  /* 0x00000000000073c6 */ /* 0x000e360000000000 */
[----:B0-----:R0:W1:Y:S01]  /*0230*/  SYNCS.EXCH.64 URZ, [UR8], UR4 ;  /* 0x00000004083f75b2 */ /* 0x0010620008000100 */
[----:B------:R0:W2:Y:S01]  /*0240*/  SYNCS.EXCH.64 URZ, [UR8+0x18], UR6 ;  /* 0x00001806083f75b2 */ /* 0x0000a20008000100 */
[----:B------:R0:W3:Y:S01]  /*0250*/  SYNCS.EXCH.64 URZ, [UR8+0x8], UR4 ;  /* 0x00000804083f75b2 */ /* 0x0000e20008000100 */
[----:B------:R0:W4:Y:S01]  /*0260*/  SYNCS.EXCH.64 URZ, [UR8+0x20], UR6 ;  /* 0x00002006083f75b2 */ /* 0x0001220008000100 */
[----:B------:R0:W0:Y:S01]  /*0270*/  SYNCS.EXCH.64 URZ, [UR8+0x10], UR4 ;  /* 0x00001004083f75b2 */ /* 0x0000220008000100 */
[----:B------:R0:W0:Y:S01]  /*0280*/  SYNCS.EXCH.64 URZ, [UR8+0x28], UR6 ;  /* 0x00002806083f75b2 */ /* 0x0000220008000100 */
[----:B------:R-:W-:Y:S01]  /*0290*/  NOP ;  /* 0x0000000000007918 */ /* 0x000fe20000000000 */
.L_x_2:
[----:B------:R-:W-:Y:S01]  /*02a0*/  SHF.R.S32.HI R4, RZ, 0x1f, R95 ;  /* 0x0000001fff047819 */ /* 0x000fe2000001145f */
[----:B------:R-:W5:Y:S01]  /*02b0*/  SHFL.IDX PT, R0, R0, RZ, 0x1f ;  /* 0x00001fff00007589 */ /* 0x000f6200000e0000 */
[----:B0-----:R-:W0:Y:S01]  /*02c0*/  S2UR UR8, SR_CTAID.X ;  /* 0x00000000000879c3 */ /* 0x001e220000002500 */
[----:B------:R-:W-:Y:S02]  /*02d0*/  ELECT P0, URZ, PT ;  /* 0x00000000003f782f */ /* 0x000fe40003800000 */
[----:B------:R-:W-:Y:S01]  /*02e0*/  LEA.HI R4, R4, R95, RZ, 0x7 ;  /* 0x0000005f04047211 */ /* 0x000fe200078f38ff */
[----:B------:R-:W-:Y:S01]  /*02f0*/  ULDC UR4, c[0x0][0x150] ;  /* 0x0000540000047ab9 */ /* 0x000fe20000000800 */
[----:B------:R-:W-:Y:S01]  /*0300*/  SHF.R.S32.HI R6, RZ, 0x1f, R5 ;  /* 0x0000001fff067819 */ /* 0x000fe20000011405 */
[----:B------:R-:W-:Y:S01]  /*0310*/  NOP ;  /* 0x0000000000007918 */ /* 0x000fe20000000000 */
[----:B------:R-:W-:Y:S01]  /*0320*/  LOP3.LUT R4, R4, 0xffffff80, RZ, 0xc0, !PT ;  /* 0xffffff8004047812 */ /* 0x000fe200078ec0ff */
[----:B------:R-:W-:Y:S01]  /*0330*/  NOP ;  /* 0x0000000000007918 */ /* 0x000fe20000000000 */
[----:B------:R-:W-:Y:S01]  /*0340*/  LEA.HI R6, R6, R5, RZ, 0x2 ;  /* 0x0000000506067211 */ /* 0x000fe200078f10ff */
[----:B------:R-:W1:Y:S01]  /*0350*/  LDC R11, c[0x0][0x144] ;  /* 0x00005100ff0b7b82 */ /* 0x000e620000000800 */
[----:B------:R-:W-:Y:S01]  /*0360*/  IMAD.MOV.U32 R22, RZ, RZ, 0x1 ;  /* 0x00000001ff167424 */ /* 0x000fe200078e00ff */
[----:B------:R-:W-:Y:S01]  /*0370*/  ISETP.NE.AND P3, PT, R2, RZ, PT ;  /* 0x000000ff0200720c */ /* 0x000fe20003f65270 */
[----:B------:R-:W-:Y:S01]  /*0380*/  IMAD.IADD R8, R95, 0x1, -R4 ;  /* 0x000000015f087824 */ /* 0x000fe200078e0a04 */
[----:B------:R-:W-:Y:S01]  /*0390*/  LOP3.LUT R6, R6, 0x3ffffffc, RZ, 0xc0, !PT ;  /* 0x3ffffffc06067812 */ /* 0x000fe200078ec0ff */
[----:B------:R-:W2:Y:S03]  /*03a0*/  S2R R4, SR_CTAID.Y ;  /* 0x0000000000047919 */ /* 0x000ea60000002600 */
[----:B------:R-:W-:Y:S01]  /*03b0*/  SHF.R.S32.HI R9, RZ, 0x1f, R8 ;  /* 0x0000001fff097819 */ /* 0x000fe20000011408 */
[----:B------:R-:W-:Y:S01]  /*03c0*/  IMAD.IADD R6, R5, 0x1, -R6 ;  /* 0x0000000105067824 */ /* 0x000fe200078e0a06 */
[----:B------:R-:W3:Y:S02]  /*03d0*/  LDC R13, c[0x0][0x140] ;  /* 0x00005000ff0d7b82 */ /* 0x000ee40000000800 */
[----:B------:R-:W-:-:S02]  /*03e0*/  LEA.HI R9, R9, R8, RZ, 0x3 ;  /* 0x0000000809097211 */ /* 0x000fc400078f18ff */
[----:B-----5:R-:W-:Y:S02]  /*03f0*/  ISETP.NE.OR P0, PT, R0, RZ, !P0 ;  /* 0x000000ff0000720c */ /* 0x020fe40004705670 */
[--C-:B------:R-:W-:Y:S02]  /*0400*/  SHF.R.S32.HI R0, RZ, 0x3, R9.reuse ;  /* 0x00000003ff007819 */ /* 0x100fe40000011409 */
[----:B0-----:R-:W-:Y:S02]  /*0410*/  I2FP.F32.U32 R10, UR8 ;  /* 0x00000008000a7c45 */ /* 0x001fe40008201000 */
[----:B------:R-:W-:-:S03]  /*0420*/  SHF.R.S32.HI R9, RZ, 0x1f, R9 ;  /* 0x0000001fff097819 */ /* 0x000fc60000011409 */
[----:B------:R-:W-:Y:S01]  /*0430*/  FMUL R10, R10, UR4 ;  /* 0x000000040a0a7c20 */ /* 0x000fe20008400000 */
[----:B------:R-:W-:Y:S01]  /*0440*/  LEA.HI R9, R9, R0, RZ, 0x2 ;  /* 0x0000000009097211 */ /* 0x000fe200078f10ff */
[----:B------:R-:W-:Y:S02]  /*0450*/  ULDC UR4, c[0x0][0x154] ;  /* 0x0000550000047ab9 */ /* 0x000fe40000000800 */
[----:B------:R-:W-:Y:S01]  /*0460*/  VOTEU.ALL UP0, P0 ;  /* 0x00000000003f7886 */ /* 0x000fe20000000000 */
[----:B------:R-:W-:Y:S01]  /*0470*/  LOP3.LUT R9, R9, 0xfffffffc, RZ, 0xc0, !PT ;  /* 0xfffffffc09097812 */ /* 0x000fe200078ec0ff */
[----:B------:R-:W0:Y:S01]  /*0480*/  F2I.U32.TRUNC.NTZ R10, R10 ;  /* 0x0000000a000a7305 */ /* 0x000e22000020f000 */
[----:B------:R-:W-:Y:S02]  /*0490*/  VOTEU.ALL UP1, P0 ;  /* 0x00000000003f7886 */ /* 0x000fe40000020000 */
[----:B------:R-:W5:Y:S01]  /*04a0*/  @!UP0 S2UR UR7, SR_CgaCtaId ;  /* 0x00000000000789c3 */ /* 0x000f620000008800 */
[----:B------:R-:W-:Y:S01]  /*04b0*/  IMAD.IADD R9, R0, 0x1, -R9 ;  /* 0x0000000100097824 */ /* 0x000fe200078e0a09 */
[----:B------:R-:W-:Y:S01]  /*04c0*/  SHF.R.S32.HI R0, RZ, 0x1f, R3 ;  /* 0x0000001fff007819 */ /* 0x000fe20000011403 */
[----:B------:R-:W-:Y:S01]  /*04d0*/  @!UP0 UMOV UR6, 0x400 ;  /* 0x0000040000068882 */ /* 0x000fe20000000000 */
[----:B---3--:R-:W-:Y:S01]  /*04e0*/  ISETP.EQ.U32.AND P2, PT, R13, 0x1, PT ;  /* 0x000000010d00780c */ /* 0x008fe20003f42070 */
[----:B------:R-:W-:Y:S01]  /*04f0*/  IMAD R19, R6, 0x4, R9 ;  /* 0x0000000406137824 */ /* 0x000fe200078e0209 */
[----:B--2---:R-:W-:-:S02]  /*0500*/  I2FP.F32.U32 R12, R4 ;  /* 0x00000004000c7245 */ /* 0x004fc40000201000 */
[----:B------:R-:W2:Y:S01]  /*0510*/  LDC R9, c[0x0][0x148] ;  /* 0x00005200ff097b82 */ /* 0x000ea20000000800 */
[----:B------:R-:W-:Y:S02]  /*0520*/  LEA.HI R0, R0, R3, RZ, 0x2 ;  /* 0x0000000300007211 */ /* 0x000fe400078f10ff */
[----:B------:R-:W-:Y:S01]  /*0530*/  LEA.HI R6, R19, R19, RZ, 0x1 ;  /* 0x0000001313067211 */ /* 0x000fe200078f08ff */
[----:B0-----:R-:W-:Y:S02]  /*0540*/  IMAD.MOV R14, RZ, RZ, -R10 ;  /* 0x000000ffff0e7224 */ /* 0x001fe400078e0a0a */
[----:B------:R-:W-:Y:S01]  /*0550*/  FMUL R12, R12, UR4 ;  /* 0x000000040c0c7c20 */ /* 0x000fe20008400000 */
[----:B------:R-:W-:Y:S01]  /*0560*/  LOP3.LUT R0, R0, 0xfffffffc, RZ, 0xc0, !PT ;  /* 0xfffffffc00007812 */ /* 0x000fe200078ec0ff */
[----:B------:R-:W-:Y:S01]  /*0570*/  UMOV UR4, 0x20 ;  /* 0x0000002000047882 */ /* 0x000fe20000000000 */
[----:B------:R-:W-:Y:S01]  /*0580*/  LOP3.LUT R10, R6, 0xfffffffe, RZ, 0xc0, !PT ;  /* 0xfffffffe060a7812 */ /* 0x000fe200078ec0ff */
[----:B-1----:R-:W-:Y:S01]  /*0590*/  IMAD R6, R11, R14, UR8 ;  /* 0x000000080b067e24 */ /* 0x002fe2000f8e020e */
[----:B------:R-:W-:-:S04]  /*05a0*/  @!UP0 UIADD3 UR4, -UR4, 0x100000, URZ ;  /* 0x0010000004048890 */ /* 0x000fc8000fffe13f */
[----:B------:R-:W-:Y:S02]  /*05b0*/  @!UP0 USHF.L.U32 UR5, UR4, 0xb, URZ ;  /* 0x0000000b04058899 */ /* 0x000fe4000800063f */
[----:B------:R-:W-:Y:S01]  /*05c0*/  @!UP0 USHF.L.U32 UR4, UR4, 0x1, URZ ;  /* 0x0000000104048899 */ /* 0x000fe2000800063f */
[----:B------:R-:W0:Y:S01]  /*05d0*/  F2I.U32.TRUNC.NTZ R12, R12 ;  /* 0x0000000c000c7305 */ /* 0x000e22000020f000 */
[----:B------:R-:W-:Y:S02]  /*05e0*/  IMAD.IADD R3, R3, 0x1, -R0 ;  /* 0x0000000103037824 */ /* 0x000fe400078e0a00 */
[C---:B------:R-:W-:Y:S02]  /*05f0*/  IMAD.IADD R11, R19.reuse, 0x1, -R10 ;  /* 0x00000001130b7824 */ /* 0x040fe400078e0a0a */
[----:B------:R-:W-:Y:S01]  /*0600*/  IMAD.SHL.U32 R10, R19, 0x4, RZ ;  /* 0x00000004130a7824 */ /* 0x000fe200078e00ff */
[----:B-----5:R-:W-:Y:S01]  /*0610*/  @!UP0 ULEA UR6, UR7, UR6, 0x18 ;  /* 0x0000000607068291 */ /* 0x020fe2000f8ec03f */
[----:B------:R-:W-:Y:S01]  /*0620*/  ISETP.NE.AND P1, PT, R3, 0x3, PT ;  /* 0x000000030300780c */ /* 0x000fe20003f25270 */
[----:B------:R-:W-:Y:S01]  /*0630*/  VOTEU.ALL UP0, P0 ;  /* 0x00000000003f7886 */ /* 0x000fe20000000000 */
[----:B------:R-:W-:-:S02]  /*0640*/  ISETP.NE.AND P4, PT, R11, R6, PT ;  /* 0x000000060b00720c */ /* 0x000fc40003f85270 */
[----:B------:R-:W-:Y:S02]  /*0650*/  LOP3.LUT R19, R19, 0xc, R10, 0x78, !PT ;  /* 0x0000000c13137812 */ /* 0x000fe400078e780a */
[----:B------:R-:W-:Y:S01]  /*0660*/  LOP3.LUT P0, RZ, R8, 0x7, RZ, 0xc0, !PT ;  /* 0x0000000708ff7812 */ /* 0x000fe2000780c0ff */
[C---:B------:R-:W-:Y:S01]  /*0670*/  VIADD R8, R2.reuse, 0xffffffff ;  /* 0xffffffff02087836 */ /* 0x040fe20000000000 */
[----:B------:R-:W-:Y:S01]  /*0680*/  ISETP.EQ.OR P1, PT, R3, RZ, !P1 ;  /* 0x000000ff0300720c */ /* 0x000fe20004f22670 */
[----:B0-----:R-:W-:Y:S01]  /*0690*/  IMAD.MOV R23, RZ, RZ, -R12 ;  /* 0x000000ffff177224 */ /* 0x001fe200078e0a0c */
[----:B------:R-:W-:Y:S01]  /*06a0*/  ISETP.LT.U32.AND P0, PT, R19, 0x2, !P0 ;  /* 0x000000021300780c */ /* 0x000fe20004701070 */
[----:B------:R-:W0:Y:S02]  /*06b0*/  FENCE.VIEW.ASYNC.S ;  /* 0x00000000000073c6 */ /* 0x000e240000000000 */
[----:B0-----:R0:W1:Y:S01]  /*06c0*/  @!UP0 SYNCS.EXCH.64 URZ, [UR6+0x40], UR4 ;  /* 0x00004004063f85b2 */ /* 0x0010620008000100 */
[----:B------:R-:W-:Y:S01]  /*06d0*/  ISETP.EQ.AND P1, PT, R2, RZ, P1 ;  /* 0x000000ff0200720c */ /* 0x000fe20000f22270 */
[----:B--2---:R-:W-:Y:S01]  /*06e0*/  IMAD R11, R9, R23, R4 ;  /* 0x00000017090b7224 */ /* 0x004fe200078e0204 */
[----:B------:R-:W-:-:S02]  /*06f0*/  ISETP.GE.U32.AND P6, PT, R8, 0x2, PT ;  /* 0x000000020800780c */ /* 0x000fc40003fc6070 */
[----:B------:R-:W-:Y:S02]  /*0700*/  @P4 LEA.HI R0, R19, R19, RZ, 0x1 ;  /* 0x0000001313004211 */ /* 0x000fe400078f08ff */
[----:B------:R-:W-:Y:S02]  /*0710*/  SEL R18, RZ, 0x1, !P1 ;  /* 0x00000001ff127807 */ /* 0x000fe40004800000 */
[----:B------:R-:W-:Y:S02]  /*0720*/  @P4 SHF.R.S32.HI R0, RZ, 0x1, R0 ;  /* 0x00000001ff004819 */ /* 0x000fe40000011400 */
[----:B------:R-:W-:Y:S02]  /*0730*/  SEL R18, R18, 0x2, P6 ;  /* 0x0000000212127807 */ /* 0x000fe40003000000 */
[----:B------:R-:W-:Y:S02]  /*0740*/  @P4 ISETP.NE.AND P5, PT, R0, R11, PT ;  /* 0x0000000b0000420c */ /* 0x000fe40003fa5270 */
[----:B------:R-:W-:Y:S01]  /*0750*/  SEL R11, RZ, 0x1, !P0 ;  /* 0x00000001ff0b7807 */ /* 0x000fe20004000000 */
[----:B------:R0:W2:Y:S01]  /*0760*/  @!UP1 SYNCS.EXCH.64 URZ, [UR6+0x48], UR4 ;  /* 0x00004804063f95b2 */ /* 0x0000a20008000100 */
[----:B------:R-:W-:Y:S01]  /*0770*/  @P4 SEL R22, RZ, 0x1, P5 ;  /* 0x00000001ff164807 */ /* 0x000fe20002800000 */
[----:B------:R-:W-:Y:S01]  /*0780*/  NOP ;  /* 0x0000000000007918 */ /* 0x000fe20000000000 */
[----:B------:R-:W-:-:S02]  /*0790*/  LOP3.LUT R0, R95, 0x7f, RZ, 0xc0, !PT ;  /* 0x0000007f5f007812 */ /* 0x000fc400078ec0ff */
[----:B------:R-:W-:Y:S01]  /*07a0*/  LOP3.LUT R22, R22, R11, RZ, 0xc0, !PT ;  /* 0x0000000b16167212 */ /* 0x000fe200078ec0ff */
[----:B01----:R-:W-:Y:S06]  /*07b0*/  @!P2 BRA `(.L_x_3) ;  /* 0x000000000008a947 */ /* 0x003fec0003800000 */
[----:B--2-4-:R-:W-:Y:S01]  /*07c0*/  UCGABAR_ARV ;  /* 0x00000000000079c7 */ /* 0x014fe20008000000 */
[----:B------:R-:W-:Y:S05]  /*07d0*/  BRA `(.L_x_4) ;  /* 0x0000000000047947 */ /* 0x000fea0003800000 */
.L_x_3:
[----:B--2-4-:R-:W-:Y:S01]  /*07e0*/  NOP ;  /* 0x0000000000007918 */ /* 0x014fe20000000000 */
.L_x_4:
[----:B------:R-:W0:Y:S01]  /*07f0*/  LDC R2, c[0x0][0x65c] ;  /* 0x00019700ff027b82 */ /* 0x000e220000000800 */
[----:B------:R-:W-:Y:S02]  /*0800*/  IMAD.U32 R10, RZ, RZ, UR8 ;  /* 0x00000008ff0a7e24 */ /* 0x000fe4000f8e00ff */
[----:B------:R-:W-:Y:S01]  /*0810*/  IMAD.MOV.U32 R11, RZ, RZ, RZ ;  /* 0x000000ffff0b7224 */ /* 0x000fe200078e00ff */
[----:B0-----:R-:W-:-:S04]  /*0820*/  ISETP.NE.AND P1, PT, R2, 0x1, PT ;  /* 0x000000010200780c */ /* 0x001fc80003f25270 */
[----:B------:R-:W-:-:S09]  /*0830*/  P2R R5, PR, RZ, 0x2 ;  /* 0x00000002ff057803 */ /* 0x000fd20000000000 */
[----:B------:R-:W0:Y:S01]  /*0840*/  @P1 LDC R17, c[0x0][0x10] ;  /* 0x00000400ff111b82 */ /* 0x000e220000000800 */
[----:B------:R-:W-:Y:S02]  /*0850*/  @P1 IMAD.MOV.U32 R5, RZ, RZ, RZ ;  /* 0x000000ffff051224 */ /* 0x000fe400078e00ff */
[----:B------:R-:W-:-:S05]  /*0860*/  @P1 IMAD.MOV.U32 R15, RZ, RZ, RZ ;  /* 0x000000ffff0f1224 */ /* 0x000fca00078e00ff */
[----:B------:R-:W1:Y:S01]  /*0870*/  @!P1 LDC R13, c[0x0][0xc] ;  /* 0x00000300ff0d9b82 */ /* 0x000e620000000800 */
[----:B------:R-:W-:Y:S01]  /*0880*/  ULDC UR4, c[0x0][0xc] ;  /* 0x0000030000047ab9 */ /* 0x000fe20000000800 */
[----:B------:R-:W-:Y:S01]  /*0890*/  ULDC UR5, c[0x0][0x10] ;  /* 0x0000040000057ab9 */ /* 0x000fe20000000800 */
[----:B------:R-:W-:Y:S01]  /*08a0*/  ULDC UR6, c[0x0][0x14] ;  /* 0x0000050000067ab9 */ /* 0x000fe20000000800 */
[----:B------:R-:W-:-:S04]  /*08b0*/  UIMAD.WIDE.U32 UR4, UR4, UR5, URZ ;  /* 0x00000005040472a5 */ /* 0x000fc8000f8e003f */
[----:B------:R-:W-:Y:S02]  /*08c0*/  UIMAD.WIDE.U32 UR38, UR4, UR6, URZ ;  /* 0x00000006042672a5 */ /* 0x000fe4000f8e003f */
[----:B------:R-:W-:-:S04]  /*08d0*/  UIMAD UR41, UR5, UR6, URZ ;  /* 0x00000006052972a4 */ /* 0x000fc8000f8e023f */
[----:B------:R-:W-:Y:S01]  /*08e0*/  UIADD3 UR41, UR39, UR41, URZ ;  /* 0x0000002927297290 */ /* 0x000fe2000fffe03f */
[----:B0-----:R-:W-:-:S04]  /*08f0*/  @P1 IMAD.WIDE.U32 R16, R17, UR8, R4 ;  /* 0x0000000811101c25 */ /* 0x001fc8000f8e0004 */
[----:B------:R-:W-:Y:S02]  /*0900*/  @P1 IMAD.IADD R17, R17, 0x1, R15 ;  /* 0x0000000111111824 */ /* 0x000fe400078e020f */
[----:B-1----:R-:W-:-:S04]  /*0910*/  @!P1 IMAD.WIDE.U32 R10, R4, R13, R10 ;  /* 0x0000000d040a9225 */ /* 0x002fc800078e000a */
[----:B------:R-:W-:Y:S02]  /*0920*/  @!P1 IMAD.MOV.U32 R16, RZ, RZ, R10 ;  /* 0x000000ffff109224 */ /* 0x000fe400078e000a */
[----:B------:R-:W-:Y:S01]  /*0930*/  @!P1 IMAD.MOV.U32 R17, RZ, RZ, R11 ;  /* 0x000000ffff119224 */ /* 0x000fe200078e000b */
[----:B------:R-:W-:Y:S06]  /*0940*/  @!P2 BRA `(.L_x_5) ;  /* 0x00000000000ca947 */ /* 0x000fec0003800000 */
[----:B------:R-:W-:Y:S01]  /*0950*/  UCGABAR_WAIT ;  /* 0x0000000000007dc7 */ /* 0x000fe20008000000 */
[----:B------:R-:W-:Y:S01]  /*0960*/  CCTL.IVALL ;  /* 0x00000000ff00798f */ /* 0x000fe20002000000 */
[----:B------:R-:W-:Y:S05]  /*0970*/  BRA `(.L_x_6) ;  /* 0x0000000000047947 */ /* 0x000fea0003800000 */
.L_x_5:
[----:B------:R-:W-:Y:S06]  /*0980*/  BAR.SYNC.DEFER_BLOCKING 0x0 ;  /* 0x0000000000007b1d */ /* 0x000fec0000010000 */
.L_x_6:
[----:B------:R-:W-:Y:S05]  /*0990*/  @!P3 BRA `(.L_x_7) ;  /* 0x000000600088b947 */ /* 0x000fea0003800000 */
[----:B------:R-:W-:-:S13]  /*09a0*/  ISETP.GT.U32.AND P0, PT, R8, 0x1, PT ;  /* 0x000000010800780c */ /* 0x000fda0003f04070 */
[----:B------:R-:W-:Y:S05]  /*09b0*/  @P0 EXIT ;  /* 0x000000000000094d */ /* 0x000fea0003800000 */
[----:B------:R-:W-:Y:S01]  /*09c0*/  ULDC.64 UR4, c[0x0][0x650] ;  /* 0x0001940000047ab9 */ /* 0x000fe20000000a00 */
[----:B------:R-:W-:Y:S01]  /*09d0*/  PRMT R3, RZ, 0x7610, R3 ;  /* 0x00007610ff037816 */ /* 0x000fe20000000003 */
[----:B------:R-:W-:Y:S01]  /*09e0*/  IMAD.MOV.U32 R103, RZ, RZ, -0x1 ;  /* 0xffffffffff677424 */ /* 0x000fe200078e00ff */
[----:B------:R-:W-:Y:S01]  /*09f0*/  ISETP.GE.U32.AND P0, PT, R16, UR4, PT ;  /* 0x0000000410007c0c */ /* 0x000fe2000bf06070 */
[----:B------:R-:W-:Y:S02]  /*0a00*/  IMAD.MOV.U32 R100, RZ, RZ, -0x1 ;  /* 0xffffffffff647424 */ /* 0x000fe400078e00ff */
[----:B------:R-:W-:Y:S01]  /*0a10*/  IMAD.MOV.U32 R101, RZ, RZ, -0x1 ;  /* 0xffffffffff657424 */ /* 0x000fe200078e00ff */
[----:B------:R-:W-:-:S13]  /*0a20*/  ISETP.GE.U32.AND.EX P0, PT, R17, UR5, PT, P0 ;  /* 0x0000000511007c0c */ /* 0x000fda000bf06100 */
[----:B------:R-:W-:Y:S05]  /*0a30*/  @P0 BRA `(.L_x_8) ;  /* 0x0000000400280947 */ /* 0x000fea0003800000 */
[----:B------:R-:W0:Y:S01]  /*0a40*/  LDC.64 R24, c[0x0][0x628] ;  /* 0x00018a00ff187b82 */ /* 0x000e220000000a00 */
[----:B------:R-:W-:Y:S02]  /*0a50*/  IMAD.MOV.U32 R10, RZ, RZ, R16 ;  /* 0x000000ffff0a7224 */ /* 0x000fe400078e0010 */
[----:B------:R-:W-:-:S05]  /*0a60*/  IMAD.MOV.U32 R11, RZ, RZ, R17 ;  /* 0x000000ffff0b7224 */ /* 0x000fca00078e0011 */
[----:B------:R-:W1:Y:S08]  /*0a70*/  LDC R8, c[0x0][0x630] ;  /* 0x00018c00ff087b82 */ /* 0x000e700000000800 */
[----:B------:R-:W2:Y:S01]  /*0a80*/  LDC.64 R26, c[0x0][0x620] ;  /* 0x00018800ff1a7b82 */ /* 0x000ea20000000a00 */
[----:B0-----:R-:W-:-:S04]  /*0a90*/  ISETP.NE.U32.AND P0, PT, R24, RZ, PT ;  /* 0x000000ff1800720c */ /* 0x001fc80003f05070 */
[----:B------:R-:W-:-:S13]  /*0aa0*/  ISETP.NE.AND.EX P0, PT, R25, RZ, PT, P0 ;  /* 0x000000ff1900720c */ /* 0x000fda0003f05300 */
[----:B-12---:R-:W-:Y:S05]  /*0ab0*/  @!P0 BRA `(.L_x_9) ;  /* 0x0000000000288947 */ /* 0x006fea0003800000 */
[----:B------:R-:W0:Y:S02]  /*0ac0*/  LDC R3, c[0x0][0x634] ;  /* 0x00018d00ff037b82 */ /* 0x000e240000000800 */
[----:B0-----:R-:W-:-:S05]  /*0ad0*/  IADD3 R3, P0, R16, R3, RZ ;  /* 0x0000000310037210 */ /* 0x001fca0007f1e0ff */
[----:B------:R-:W-:-:S04]  /*0ae0*/  IMAD.X R21, RZ, RZ, R17, P0 ;  /* 0x000000ffff157224 */ /* 0x000fc800000e0611 */
[----:B------:R-:W-:-:S04]  /*0af0*/  IMAD.WIDE.U32 R10, R21, R24, RZ ;  /* 0x00000018150a7225 */ /* 0x000fc800078e00ff */
[----:B------:R-:W-:-:S04]  /*0b00*/  IMAD.WIDE.U32 R12, P0, R3, R25, R10 ;  /* 0x00000019030c7225 */ /* 0x000fc8000780000a */
[----:B------:R-:W-:-:S04]  /*0b10*/  IMAD.WIDE.U32 R10, R3, R24, RZ ;  /* 0x00000018030a7225 */ /* 0x000fc800078e00ff */
[----:B------:R-:W-:Y:S01]  /*0b20*/  IMAD.X R15, RZ, RZ, RZ, P0 ;  /* 0x000000ffff0f7224 */ /* 0x000fe200000e06ff */
[----:B------:R-:W-:Y:S01]  /*0b30*/  IADD3 RZ, P0, R11, R12, RZ ;  /* 0x0000000c0bff7210 */ /* 0x000fe20007f1e0ff */
[----:B------:R-:W-:-:S04]  /*0b40*/  IMAD.MOV.U32 R14, RZ, RZ, R13 ;  /* 0x000000ffff0e7224 */ /* 0x000fc800078e000d */
[----:B------:R-:W-:-:S08]  /*0b50*/  IMAD.WIDE.U32.X R10, R21, R25, R14, P0 ;  /* 0x00000019150a7225 */ /* 0x000fd000000e040e */
.L_x_9:
[----:B------:R-:W0:Y:S01]  /*0b60*/  LDC.64 R30, c[0x0][0x640] ;  /* 0x00019000ff1e7b82 */ /* 0x000e220000000a00 */
[-CC-:B------:R-:W-:Y:S01]  /*0b70*/  SHF.R.U64 R101, R10, R8.reuse, R11.reuse ;  /* 0x000000080a657219 */ /* 0x180fe2000000120b */
[----:B------:R-:W-:Y:S01]  /*0b80*/  IMAD R29, R9, R23, R4 ;  /* 0x00000017091d7224 */ /* 0x000fe200078e0204 */
[----:B------:R-:W-:Y:S01]  /*0b90*/  SHF.R.U32.HI R3, RZ, R8, R11 ;  /* 0x00000008ff037219 */ /* 0x000fe2000001160b */
[----:B------:R-:W-:Y:S01]  /*0ba0*/  IMAD.MOV.U32 R23, RZ, RZ, 0x1 ;  /* 0x00000001ff177424 */ /* 0x000fe200078e00ff */
[----:B------:R-:W-:-:S03]  /*0bb0*/  IADD3 R5, P0, RZ, -R101, RZ ;  /* 0x80000065ff057210 */ /* 0x000fc60007f1e0ff */
[----:B------:R-:W1:Y:S02]  /*0bc0*/  LDC R12, c[0x0][0x618] ;  /* 0x00018600ff0c7b82 */ /* 0x000e640000000800 */
[----:B------:R-:W-:Y:S02]  /*0bd0*/  IMAD.X R3, RZ, RZ, ~R3, P0 ;  /* 0x000000ffff037224 */ /* 0x000fe400000e0e03 */
[----:B------:R-:W-:-:S04]  /*0be0*/  IMAD.WIDE.U32 R10, R5, R26, R16 ;  /* 0x0000001a050a7225 */ /* 0x000fc800078e0010 */
[----:B------:R-:W2:Y:S01]  /*0bf0*/  LDC R20, c[0x0][0x608] ;  /* 0x00018200ff147b82 */ /* 0x000ea20000000800 */
[----:B------:R-:W-:Y:S02]  /*0c00*/  IMAD R8, R3, R26, RZ ;  /* 0x0000001a03087224 */ /* 0x000fe400078e02ff */
[----:B------:R-:W-:Y:S02]  /*0c10*/  IMAD.MOV.U32 R3, RZ, RZ, -0x1 ;  /* 0xffffffffff037424 */ /* 0x000fe400078e00ff */
[----:B------:R-:W-:-:S03]  /*0c20*/  IMAD R5, R5, R27, R8 ;  /* 0x0000001b05057224 */ /* 0x000fc600078e0208 */
[----:B------:R-:W3:Y:S01]  /*0c30*/  LDC R28, c[0x0][0x658] ;  /* 0x00019600ff1c7b82 */ /* 0x000ee20000000800 */
[----:B------:R-:W-:Y:S01]  /*0c40*/  IMAD.IADD R5, R11, 0x1, R5 ;  /* 0x000000010b057824 */ /* 0x000fe200078e0205 */
[----:B0-----:R-:W-:-:S04]  /*0c50*/  ISETP.NE.U32.AND P0, PT, R30, RZ, PT ;  /* 0x000000ff1e00720c */ /* 0x001fc80003f05070 */
[----:B------:R-:W-:Y:S02]  /*0c60*/  ISETP.NE.AND.EX P0, PT, R31, RZ, PT, P0 ;  /* 0x000000ff1f00720c */ /* 0x000fe40003f05300 */
[----:B------:R-:W0:Y:S01]  /*0c70*/  LDC R24, c[0x0][0x600] ;  /* 0x00018000ff187b82 */ /* 0x000e220000000800 */
[-CC-:B-1----:R-:W-:Y:S02]  /*0c80*/  SHF.R.U64 R14, R10, R12.reuse, R5.reuse ;  /* 0x0000000c0a0e7219 */ /* 0x182fe40000001205 */
[----:B------:R-:W-:-:S05]  /*0c90*/  SHF.R.U32.HI R5, RZ, R12, R5 ;  /* 0x0000000cff057219 */ /* 0x000fca0000011605 */
[----:B------:R-:W1:Y:S01]  /*0ca0*/  LDC R15, c[0x0][0x648] ;  /* 0x00019200ff0f7b82 */ /* 0x000e620000000800 */
[-CC-:B--2---:R-:W-:Y:S02]  /*0cb0*/  SHF.R.U64 R27, R14, R20.reuse, R5.reuse ;  /* 0x000000140e1b7219 */ /* 0x184fe40000001205 */
[----:B------:R-:W-:-:S05]  /*0cc0*/  SHF.R.U32.HI R5, RZ, R20, R5 ;  /* 0x00000014ff057219 */ /* 0x000fca0000011605 */
[----:B------:R-:W2:Y:S01]  /*0cd0*/  LDC R21, c[0x0][0x638] ;  /* 0x00018e00ff157b82 */ /* 0x000ea20000000800 */
[-CC-:B---3--:R-:W-:Y:S02]  /*0ce0*/  SHF.R.U64 R20, R27, R28.reuse, R5.reuse ;  /* 0x0000001c1b147219 */ /* 0x188fe40000001205 */
[-C--:B------:R-:W-:Y:S02]  /*0cf0*/  SHF.L.U32 R3, R3, R28.reuse, RZ ;  /* 0x0000001c03037219 */ /* 0x080fe400000006ff */
[----:B------:R-:W-:Y:S01]  /*0d00*/  SHF.R.U32.HI R5, RZ, R28, R5 ;  /* 0x0000001cff057219 */ /* 0x000fe20000011605 */
[----:B------:R-:W-:Y:S01]  /*0d10*/  IMAD.MOV.U32 R4, RZ, RZ, R20 ;  /* 0x000000ffff047224 */ /* 0x000fe200078e0014 */
[----:B------:R-:W-:Y:S01]  /*0d20*/  LOP3.LUT R12, RZ, R3, RZ, 0x33, !PT ;  /* 0x00000003ff0c7212 */ /* 0x000fe200078e33ff */
[----:B------:R-:W3:Y:S01]  /*0d30*/  LDC R25, c[0x0][0x610] ;  /* 0x00018400ff197b82 */ /* 0x000ee20000000800 */
[----:B------:R-:W-:Y:S05]  /*0d40*/  @!P0 BRA `(.L_x_10) ;  /* 0x0000000000288947 */ /* 0x000fea0003800000 */
[----:B------:R-:W4:Y:S02]  /*0d50*/  LDC R3, c[0x0][0x64c] ;  /* 0x00019300ff037b82 */ /* 0x000f240000000800 */
[----:B----4-:R-:W-:-:S05]  /*0d60*/  IADD3 R3, P0, R20, R3, RZ ;  /* 0x0000000314037210 */ /* 0x010fca0007f1e0ff */
        /* <DEDUP_REMOVED lines=8> */
.L_x_10:
[----:B-1----:R-:W-:Y:S01]  /*0df0*/  SHF.R.U64 R4, R4, R15, R5 ;  /* 0x0000000f04047219 */ /* 0x002fe20000001205 */
[----:B0-----:R-:W-:Y:S01]  /*0e00*/  VIADD R5, R24, 0xffffffff ;  /* 0xffffffff18057836 */ /* 0x001fe20000000000 */
[----:B------:R-:W-:Y:S02]  /*0e10*/  SHF.L.U32 R3, R23, R28, RZ ;  /* 0x0000001c17037219 */ /* 0x000fe400000006ff */
[----:B------:R-:W-:Y:S01]  /*0e20*/  LOP3.LUT R12, R27, R12, RZ, 0xc0, !PT ;  /* 0x0000000c1b0c7212 */ /* 0x000fe200078ec0ff */
[----:B------:R-:W-:Y:S01]  /*0e30*/  IMAD.MOV R8, RZ, RZ, -R4 ;  /* 0x000000ffff087224 */ /* 0x000fe200078e0a04 */
[----:B------:R-:W-:Y:S02]  /*0e40*/  SEL R6, R6, R29, !P1 ;  /* 0x0000001d06067207 */ /* 0x000fe40004800000 */
[----:B------:R-:W-:Y:S01]  /*0e50*/  LOP3.LUT R5, R14, R5, RZ, 0xc0, !PT ;  /* 0x000000050e057212 */ /* 0x000fe200078ec0ff */
[----:B------:R-:W-:Y:S02]  /*0e60*/  IMAD R9, R3, R4, R12 ;  /* 0x0000000403097224 */ /* 0x000fe400078e020c */
[----:B--2---:R-:W-:-:S02]  /*0e70*/  IMAD R3, R8, R21, R20 ;  /* 0x0000001508037224 */ /* 0x004fc400078e0214 */
[----:B---3--:R-:W-:Y:S02]  /*0e80*/  IMAD R6, R9, R25, R6 ;  /* 0x0000001909067224 */ /* 0x008fe400078e0206 */
[----:B------:R-:W-:Y:S02]  /*0e90*/  IMAD R103, R3, R24, R5 ;  /* 0x0000001803677224 */ /* 0x000fe400078e0205 */
[----:B------:R-:W-:-:S03]  /*0ea0*/  IMAD.MOV.U32 R4, RZ, RZ, 0x1 ;  /* 0x00000001ff047424 */ /* 0x000fc600078e00ff */
[----:B------:R-:W-:Y:S02]  /*0eb0*/  SEL R100, R103, R6, !P1 ;  /* 0x0000000667647207 */ /* 0x000fe40004800000 */
[----:B------:R-:W-:Y:S02]  /*0ec0*/  PRMT R3, R4, 0x7610, R3 ;  /* 0x0000761004037816 */ /* 0x000fe40000000003 */
[----:B------:R-:W-:-:S07]  /*0ed0*/  SEL R103, R6, R103, !P1 ;  /* 0x0000006706677207 */ /* 0x000fce0004800000 */
.L_x_8:
[----:B------:R-:W-:-:S08]  /*0ee0*/  NOP ;  /* 0x0000000000007918 */ /* 0x000fd00000000000 */
[----:B------:R-:W0:Y:S02]  /*0ef0*/  USETMAXREG.TRY_ALLOC.CTAPOOL UP0, 0xe8 ;  /* 0x000000e8000079c8 */ /* 0x000e240008000600 */
[----:B0-----:R-:W-:-:S13]  /*0f00*/  PLOP3.LUT P0, PT, PT, PT, UP0, 0x80, 0x0 ;  /* 0x000000000000781c */ /* 0x001fda0003f0f008 */
[----:B------:R-:W-:Y:S05]  /*0f10*/  @!P0 BRA `(.L_x_8) ;  /* 0xfffffffc00f08947 */ /* 0x000fea000383ffff */
[----:B------:R-:W-:Y:S01]  /*0f20*/  ULDC.64 UR4, c[0x0][0x598] ;  /* 0x0001660000047ab9 */ /* 0x000fe20000000a00 */
[----:B------:R-:W-:Y:S01]  /*0f30*/  ULDC.64 UR36, c[0x0][0x208] ;  /* 0x0000820000247ab9 */ /* 0x000fe20000000a00 */
[----:B------:R-:W-:-:S04]  /*0f40*/  ISETP.NE.U32.AND P0, PT, RZ, UR4, PT ;  /* 0x00000004ff007c0c */ /* 0x000fc8000bf05070 */
[----:B------:R-:W-:-:S13]  /*0f50*/  ISETP.NE.AND.EX P0, PT, RZ, UR5, PT, P0 ;  /* 0x00000005ff007c0c */ /* 0x000fda000bf05300 */
[----:B------:R-:W-:Y:S05]  /*0f60*/  @!P0 BRA `(.L_x_11) ;  /* 0x00000000001c8947 */ /* 0x000fea0003800000 */
[----:B------:R-:W0:Y:S02]  /*0f70*/  LDC.64 R4, c[0x0][0x598] ;  /* 0x00016600ff047b82 */ /* 0x000e240000000a00 */
[----:B0-----:R-:W2:Y:S02]  /*0f80*/  LDG.E.64 R4, desc[UR36][R4.64] ;  /* 0x0000002404047981 */ /* 0x001ea4000c1e1b00 */
[----:B--2---:R-:W-:-:S04]  /*0f90*/  ISETP.NE.U32.AND P0, PT, R4, RZ, PT ;  /* 0x000000ff0400720c */ /* 0x004fc80003f05070 */
[----:B------:R-:W-:-:S13]  /*0fa0*/  ISETP.NE.AND.EX P0, PT, R5, RZ, PT, P0 ;  /* 0x000000ff0500720c */ /* 0x000fda0003f05300 */
[----:B------:R-:W-:Y:S05]  /*0fb0*/  @!P0 BRA `(.L_x_11) ;  /* 0x0000000000088947 */ /* 0x000fea0003800000 */
[----:B------:R0:W5:Y:S01]  /*0fc0*/  LD.E R23, desc[UR36][R4.64] ;  /* 0x0000002404177980 */ /* 0x000162000c101900 */
[----:B------:R-:W-:Y:S05]  /*0fd0*/  BRA `(.L_x_12) ;  /* 0x0000000000247947 */ /* 0x000fea0003800000 */
.L_x_11:
[----:B------:R-:W-:Y:S02]  /*0fe0*/  ULDC.64 UR4, c[0x0][0x588] ;  /* 0x0001620000047ab9 */ /* 0x000fe40000000a00 */
[----:B------:R-:W-:-:S04]  /*0ff0*/  ISETP.NE.U32.AND P0, PT, RZ, UR4, PT ;  /* 0x00000004ff007c0c */ /* 0x000fc8000bf05070 */
[----:B------:R-:W-:-:S13]  /*1000*/  ISETP.NE.AND.EX P0, PT, RZ, UR5, PT, P0 ;  /* 0x00000005ff007c0c */ /* 0x000fda000bf05300 */
[----:B------:R-:W-:Y:S05]  /*1010*/  @!P0 BRA `(.L_x_13) ;  /* 0x00000000000c8947 */ /* 0x000fea0003800000 */
[----:B------:R-:W0:Y:S02]  /*1020*/  LDC.64 R4, c[0x0][0x588] ;  /* 0x00016200ff047b82 */ /* 0x000e240000000a00 */
[----:B0-----:R1:W5:Y:S01]  /*1030*/  LDG.E R23, desc[UR36][R4.64] ;  /* 0x0000002404177981 */ /* 0x001362000c1e1900 */
[----:B------:R-:W-:Y:S05]  /*1040*/  BRA `(.L_x_12) ;  /* 0x0000000000087947 */ /* 0x000fea0003800000 */
.L_x_13:
[----:B------:R-:W-:Y:S02]  /*1050*/  ULDC UR4, c[0x0][0x580] ;  /* 0x0001600000047ab9 */ /* 0x000fe40000000800 */
[----:B------:R-:W-:-:S07]  /*1060*/  IMAD.U32 R23, RZ, RZ, UR4 ;  /* 0x00000004ff177e24 */ /* 0x000fce000f8e00ff */
.L_x_12:
[----:B------:R-:W-:Y:S02]  /*1070*/  ULDC.64 UR4, c[0x0][0x5a0] ;  /* 0x0001680000047ab9 */ /* 0x000fe40000000a00 */
[----:B------:R-:W-:-:S04]  /*1080*/  ISETP.NE.U32.AND P0, PT, RZ, UR4, PT ;  /* 0x00000004ff007c0c */ /* 0x000fc8000bf05070 */
[----:B------:R-:W-:-:S13]  /*1090*/  ISETP.NE.AND.EX P0, PT, RZ, UR5, PT, P0 ;  /* 0x00000005ff007c0c */ /* 0x000fda000bf05300 */
[----:B------:R-:W-:Y:S05]  /*10a0*/  @!P0 BRA `(.L_x_14) ;  /* 0x00000000001c8947 */ /* 0x000fea0003800000 */
[----:B01----:R-:W0:Y:S02]  /*10b0*/  LDC.64 R4, c[0x0][0x5a0] ;  /* 0x00016800ff047b82 */ /* 0x003e240000000a00 */
[----:B0-----:R-:W2:Y:S02]  /*10c0*/  LDG.E.64 R4, desc[UR36][R4.64] ;  /* 0x0000002404047981 */ /* 0x001ea4000c1e1b00 */
[----:B--2---:R-:W-:-:S04]  /*10d0*/  ISETP.NE.U32.AND P0, PT, R4, RZ, PT ;  /* 0x000000ff0400720c */ /* 0x004fc80003f05070 */
[----:B------:R-:W-:-:S13]  /*10e0*/  ISETP.NE.AND.EX P0, PT, R5, RZ, PT, P0 ;  /* 0x000000ff0500720c */ /* 0x000fda0003f05300 */
[----:B------:R-:W-:Y:S05]  /*10f0*/  @!P0 BRA `(.L_x_14) ;  /* 0x0000000000088947 */ /* 0x000fea0003800000 */
[----:B------:R0:W5:Y:S01]  /*1100*/  LD.E R90, desc[UR36][R4.64] ;  /* 0x00000024045a7980 */ /* 0x000162000c101900 */
[----:B------:R-:W-:Y:S05]  /*1110*/  BRA `(.L_x_15) ;  /* 0x0000000000247947 */ /* 0x000fea0003800000 */
.L_x_14:
[----:B------:R-:W-:Y:S02]  /*1120*/  ULDC.64 UR4, c[0x0][0x590] ;  /* 0x0001640000047ab9 */ /* 0x000fe40000000a00 */
[----:B------:R-:W-:-:S04]  /*1130*/  ISETP.NE.U32.AND P0, PT, RZ, UR4, PT ;  /* 0x00000004ff007c0c */ /* 0x000fc8000bf05070 */
[----:B------:R-:W-:-:S13]  /*1140*/  ISETP.NE.AND.EX P0, PT, RZ, UR5, PT, P0 ;  /* 0x00000005ff007c0c */ /* 0x000fda000bf05300 */
[----:B------:R-:W-:Y:S05]  /*1150*/  @!P0 BRA `(.L_x_16) ;  /* 0x00000000000c8947 */ /* 0x000fea0003800000 */
[----:B------:R-:W2:Y:S02]  /*1160*/  LDC.64 R90, c[0x0][0x590] ;  /* 0x00016400ff5a7b82 */ /* 0x000ea40000000a00 */
[----:B--2---:R2:W5:Y:S01]  /*1170*/  LDG.E R90, desc[UR36][R90.64] ;  /* 0x000000245a5a7981 */ /* 0x004562000c1e1900 */
[----:B------:R-:W-:Y:S05]  /*1180*/  BRA `(.L_x_15) ;  /* 0x0000000000087947 */ /* 0x000fea0003800000 */
.L_x_16:
[----:B------:R-:W-:Y:S02]  /*1190*/  ULDC UR4, c[0x0][0x584] ;  /* 0x0001610000047ab9 */ /* 0x000fe40000000800 */
[----:B------:R-:W-:-:S07]  /*11a0*/  IMAD.U32 R90, RZ, RZ, UR4 ;  /* 0x00000004ff5a7e24 */ /* 0x000fce000f8e00ff */
.L_x_15:
[----:B------:R-:W-:-:S13]  /*11b0*/  LOP3.LUT P0, RZ, R3, 0xff, RZ, 0xc0, !PT ;  /* 0x000000ff03ff7812 */ /* 0x000fda000780c0ff */
[----:B------:R-:W-:Y:S05]  /*11c0*/  @!P0 EXIT ;  /* 0x000000000000894d */ /* 0x000fea0003800000 */
[----:B------:R-:W3:Y:S01]  /*11d0*/  LDC R93, c[0x0][0x658] ;  /* 0x00019600ff5d7b82 */ /* 0x000ee20000000800 */
[----:B------:R-:W-:Y:S01]  /*11e0*/  LOP3.LUT R7, R7, 0x1, RZ, 0xc0, !PT ;  /* 0x0000000107077812 */ /* 0x000fe200078ec0ff */
[----:B------:R-:W-:Y:S01]  /*11f0*/  ULDC.64 UR6, c[0x0][0x288] ;  /* 0x0000a20000067ab9 */ /* 0x000fe20000000a00 */
[----:B------:R-:W-:Y:S01]  /*1200*/  SHF.R.U32.HI R3, RZ, 0x2, R95 ;  /* 0x00000002ff037819 */ /* 0x000fe2000001165f */
[----:B------:R-:W-:Y:S01]  /*1210*/  UIADD3 UR4, UR7, 0x7f, URZ ;  /* 0x0000007f07047890 */ /* 0x000fe2000fffe03f */
[----:B------:R-:W-:Y:S01]  /*1220*/  SHF.R.U32.HI R0, RZ, 0x1, R0 ;  /* 0x00000001ff007819 */ /* 0x000fe20000011600 */
[----:B------:R-:W-:Y:S01]  /*1230*/  IMAD.SHL.U32 R88, R7, 0x40, RZ ;  /* 0x0000004007587824 */ /* 0x000fe200078e00ff */
[----:B------:R-:W-:Y:S01]  /*1240*/  LOP3.LUT R3, R3, 0x7, RZ, 0xc0, !PT ;  /* 0x0000000703037812 */ /* 0x000fe200078ec0ff */
[----:B------:R-:W4:Y:S01]  /*1250*/  LDC.64 R8, c[0x0][0x5c8] ;  /* 0x00017200ff087b82 */ /* 0x000f220000000a00 */
[----:B------:R-:W-:Y:S01]  /*1260*/  USHF.R.S32.HI UR5, URZ, 0x1f, UR4 ;  /* 0x0000001f3f057899 */ /* 0x000fe20008011404 */
[----:B------:R-:W-:Y:S01]  /*1270*/  LOP3.LUT R0, R0, 0x30, RZ, 0xc0, !PT ;  /* 0x0000003000007812 */ /* 0x000fe200078ec0ff */
[----:B------:R-:W-:Y:S01]  /*1280*/  IMAD.MOV.U32 R6, RZ, RZ, 0x1 ;  /* 0x00000001ff067424 */ /* 0x000fe200078e00ff */
[--C-:B------:R-:W-:Y:S01]  /*1290*/  LOP3.LUT R88, R88, 0x40, R3.reuse, 0xe2, !PT ;  /* 0x0000004058587812 */ /* 0x100fe200078ee203 */
[----:B------:R-:W-:Y:S01]  /*12a0*/  ULEA.HI UR5, UR5, UR4, URZ, 0x7 ;  /* 0x0000000405057291 */ /* 0x000fe2000f8f383f */
[-C--:B01----:R-:W-:Y:S01]  /*12b0*/  IADD3 R4, RZ, -R0.reuse, -R3 ;  /* 0x80000000ff047210 */ /* 0x083fe20007ffe803 */
[----:B------:R-:W-:Y:S01]  /*12c0*/  IMAD.U32 R5, RZ, RZ, UR6 ;  /* 0x00000006ff057e24 */ /* 0x000fe2000f8e00ff */
[----:B------:R-:W0:Y:S01]  /*12d0*/  LDC R97, c[0x0][0x600] ;  /* 0x00018000ff617b82 */ /* 0x000e220000000800 */
[----:B------:R-:W-:Y:S01]  /*12e0*/  LOP3.LUT R88, R88, R0, RZ, 0xfc, !PT ;  /* 0x0000000058587212 */ /* 0x000fe200078efcff */
[----:B------:R-:W-:Y:S01]  /*12f0*/  IMAD.MOV.U32 R0, RZ, RZ, -0x1 ;  /* 0xffffffffff007424 */ /* 0x000fe200078e00ff */
[----:B------:R-:W-:Y:S01]  /*1300*/  USHF.R.S32.HI UR43, URZ, 0x7, UR5 ;  /* 0x000000073f2b7899 */ /* 0x000fe20008011405 */
[----:B------:R-:W-:Y:S01]  /*1310*/  LOP3.LUT R94, R95, 0x3, RZ, 0xc0, !PT ;  /* 0x000000035f5e7812 */ /* 0x000fe200078ec0ff */
[----:B------:R-:W-:Y:S01]  /*1320*/  IMAD R4, R7, -0x40, R4 ;  /* 0xffffffc007047824 */ /* 0x000fe200078e0204 */
[C---:B------:R-:W-:Y:S01]  /*1330*/  LOP3.LUT R96, R95.reuse, 0x80, RZ, 0xc0, !PT ;  /* 0x000000805f607812 */ /* 0x040fe200078ec0ff */
[----:B------:R-:W-:Y:S01]  /*1340*/  UISETP.LT.AND UP0, UPT, UR43, 0x1, UPT ;  /* 0x000000012b00788c */ /* 0x000fe2000bf01270 */
[-C--:B---3--:R-:W-:Y:S01]  /*1350*/  SHF.L.U32 R0, R0, R93.reuse, RZ ;  /* 0x0000005d00007219 */ /* 0x088fe200000006ff */
[----:B------:R-:W-:Y:S01]  /*1360*/  ULDC UR4, c[0x0][0x284] ;  /* 0x0000a10000047ab9 */ /* 0x000fe20000000800 */
[----:B------:R-:W-:Y:S01]  /*1370*/  IMAD R94, R94, -0x2, R5 ;  /* 0xfffffffe5e5e7824 */ /* 0x000fe200078e0205 */
[----:B------:R-:W-:Y:S01]  /*1380*/  USEL UR44, UR43, 0x1, UP0 ;  /* 0x000000012b2c7887 */ /* 0x000fe20008000000 */
[----:B------:R-:W-:Y:S01]  /*1390*/  SHF.L.U32 R93, R6, R93, RZ ;  /* 0x0000005d065d7219 */ /* 0x000fe200000006ff */
[----:B------:R-:W-:Y:S01]  /*13a0*/  IMAD.SHL.U32 R95, R95, 0x2, RZ ;  /* 0x000000025f5f7824 */ /* 0x000fe200078e00ff */
[----:B------:R-:W-:Y:S01]  /*13b0*/  LOP3.LUT R102, R18, 0x1, RZ, 0xfc, !PT ;  /* 0x0000000112667812 */ /* 0x000fe200078efcff */
[----:B------:R-:W-:Y:S01]  /*13c0*/  VIADD R99, R4, UR4 ;  /* 0x0000000404637c36 */ /* 0x000fe20008000000 */
[C---:B----4-:R-:W-:Y:S01]  /*13d0*/  SHF.L.U64.HI R92, R8.reuse, 0x3, R9 ;  /* 0x00000003085c7819 */ /* 0x050fe20000010209 */
[----:B--2---:R-:W-:Y:S01]  /*13e0*/  IMAD.SHL.U32 R91, R8, 0x8, RZ ;  /* 0x00000008085b7824 */ /* 0x004fe200078e00ff */
[----:B------:R-:W-:Y:S01]  /*13f0*/  SHF.R.U32.HI R96, RZ, 0x7, R96 ;  /* 0x00000007ff607819 */ /* 0x000fe20000011660 */
[----:B------:R-:W-:Y:S01]  /*1400*/  IMAD.MOV.U32 R89, RZ, RZ, RZ ;  /* 0x000000ffff597224 */ /* 0x000fe200078e00ff */
[----:B------:R-:W-:Y:S01]  /*1410*/  LOP3.LUT R98, RZ, R0, RZ, 0x33, !PT ;  /* 0x00000000ff627212 */ /* 0x000fe200078e33ff */
[----:B------:R-:W-:Y:S01]  /*1420*/  UIADD3 UR44, UR43, -UR44, URZ ;  /* 0x8000002c2b2c7290 */ /* 0x000fe2000fffe03f */
[----:B------:R-:W-:Y:S01]  /*1430*/  UMOV UR40, URZ ;  /* 0x0000003f00287c82 */ /* 0x000fe20008000000 */
[----:B0-----:R-:W-:Y:S01]  /*1440*/  VIADD R97, R97, 0xffffffff ;  /* 0xffffffff61617836 */ /* 0x001fe20000000000 */
[----:B------:R-:W-:-:S09]  /*1450*/  UMOV UR42, URZ ;  /* 0x0000003f002a7c82 */ /* 0x000fd20008000000 */
.L_x_162:
[----:B0-----:R-:W0:Y:S01]  /*1460*/  SHFL.IDX PT, R0, R96, RZ, 0x1f ;  /* 0x00001fff60007589 */ /* 0x001e2200000e0000 */
[----:B-1----:R-:W1:Y:S01]  /*1470*/  S2UR UR7, SR_CgaCtaId ;  /* 0x00000000000779c3 */ /* 0x002e620000008800 */
[----:B------:R-:W-:Y:S01]  /*1480*/  UMOV UR6, 0x400 ;  /* 0x0000040000067882 */ /* 0x000fe20000000000 */
[----:B0-----:R-:W-:Y:S01]  /*1490*/  R2UR UR4, R0 ;  /* 0x00000000000472ca */ /* 0x001fe200000e0000 */
[----:B-1----:R-:W-:-:S12]  /*14a0*/  ULEA UR6, UR7, UR6, 0x18 ;  /* 0x0000000607067291 */ /* 0x002fd8000f8ec03f */
[----:B------:R-:W-:-:S04]  /*14b0*/  ULEA.HI UR5, UR4, UR4, URZ, 0x1 ;  /* 0x0000000404057291 */ /* 0x000fc8000f8f083f */
[----:B------:R-:W-:-:S04]  /*14c0*/  ULOP3.LUT UR5, UR5, 0x7fffe, URZ, 0xc0, !UPT ;  /* 0x0007fffe05057892 */ /* 0x000fc8000f8ec03f */
[----:B------:R-:W-:-:S03]  /*14d0*/  UIADD3 UR5, UR4, -UR5, URZ ;  /* 0x8000000504057290 */ /* 0x000fc6000fffe03f */
[----:B------:R-:W-:Y:S01]  /*14e0*/  ULDC UR4, c[0x0][0x28c] ;  /* 0x0000a30000047ab9 */ /* 0x000fe20000000800 */
[----:B------:R-:W-:Y:S01]  /*14f0*/  ULEA UR5, UR5, UR6, 0xd ;  /* 0x0000000605057291 */ /* 0x000fe2000f8e683f */
[----:B------:R-:W-:-:S03]  /*1500*/  ISETP.LT.AND P0, PT, RZ, UR4, PT ;  /* 0x00000004ff007c0c */ /* 0x000fc6000bf01270 */
[----:B------:R-:W-:-:S04]  /*1510*/  UIADD3 UR5, UR5, 0x100, URZ ;  /* 0x0000010005057890 */ /* 0x000fc8000fffe03f */
[----:B------:R-:W-:-:S04]  /*1520*/  USHF.R.U32.HI UR5, URZ, 0x4, UR5 ;  /* 0x000000043f057899 */ /* 0x000fc80008011605 */
[----:B------:R-:W-:-:S04]  /*1530*/  ULOP3.LUT UR5, UR5, 0x3fff, URZ, 0xc0, !UPT ;  /* 0x00003fff05057892 */ /* 0x000fc8000f8ec03f */
[----:B------:R-:W-:Y:S01]  /*1540*/  ULOP3.LUT UR45, UR5, 0x10000, URZ, 0xfc, !UPT ;  /* 0x00010000052d7892 */ /* 0x000fe2000f8efc3f */
[----:B--2345:R-:W-:Y:S11]  /*1550*/  @P0 BRA `(.L_x_17) ;  /* 0x0000000000400947 */ /* 0x03cff60003800000 */
[----:B------:R-:W-:Y:S01]  /*1560*/  MOV R0, 0x0 ;  /* 0x0000000000007802 */ /* 0x000fe20000000f00 */
[----:B------:R-:W-:Y:S01]  /*1570*/  ULDC.64 UR4, c[0x4][0x68] ;  /* 0x01001a0000047ab9 */ /* 0x000fe20000000a00 */
[----:B------:R-:W-:Y:S01]  /*1580*/  ULDC.64 UR6, c[0x4][0x8] ;  /* 0x0100020000067ab9 */ /* 0x000fe20000000a00 */
[----:B------:R-:W-:Y:S01]  /*1590*/  IMAD.U32 R4, RZ, RZ, UR4 ;  /* 0x00000004ff047e24 */ /* 0x000fe2000f8e00ff */
[----:B------:R0:W1:Y:S01]  /*15a0*/  LDC.64 R14, c[0x4][R0] ;  /* 0x01000000000e7b82 */ /* 0x0000620000000a00 */
[----:B------:R-:W-:Y:S01]  /*15b0*/  IMAD.U32 R5, RZ, RZ, UR5 ;  /* 0x00000005ff057e24 */ /* 0x000fe2000f8e00ff */
[----:B------:R-:W-:Y:S01]  /*15c0*/  ULDC.64 UR4, c[0x4][0x70] ;  /* 0x01001c0000047ab9 */ /* 0x000fe20000000a00 */
[----:B------:R-:W-:Y:S02]  /*15d0*/  IMAD.U32 R10, RZ, RZ, UR6 ;  /* 0x00000006ff0a7e24 */ /* 0x000fe4000f8e00ff */
[----:B------:R-:W-:Y:S02]  /*15e0*/  IMAD.U32 R6, RZ, RZ, UR4 ;  /* 0x00000004ff067e24 */ /* 0x000fe4000f8e00ff */
[----:B------:R-:W-:-:S02]  /*15f0*/  IMAD.U32 R7, RZ, RZ, UR5 ;  /* 0x00000005ff077e24 */ /* 0x000fc4000f8e00ff */
[----:B------:R-:W-:Y:S02]  /*1600*/  IMAD.U32 R11, RZ, RZ, UR7 ;  /* 0x00000007ff0b7e24 */ /* 0x000fe4000f8e00ff */
[----:B------:R-:W-:Y:S02]  /*1610*/  IMAD.MOV.U32 R8, RZ, RZ, 0x1e1 ;  /* 0x000001e1ff087424 */ /* 0x000fe400078e00ff */
[----:B------:R-:W-:Y:S02]  /*1620*/  IMAD.MOV.U32 R12, RZ, RZ, 0x1 ;  /* 0x00000001ff0c7424 */ /* 0x000fe400078e00ff */
[----:B0-----:R-:W-:-:S07]  /*1630*/  IMAD.MOV.U32 R13, RZ, RZ, RZ ;  /* 0x000000ffff0d7224 */ /* 0x001fce00078e00ff */
[----:B------:R-:W-:-:S07]  /*1640*/  LEPC R20, `(.L_x_17) ;  /* 0x000000001014794e */ /* 0x000fce0000000000 */
[----:B-1---5:R-:W-:Y:S05]  /*1650*/  CALL.ABS.NOINC R14 ;  /* 0x000000000e007343 */ /* 0x022fea0003c00000 */
.L_x_17:
[----:B------:R-:W-:-:S13]  /*1660*/  ISETP.NE.AND P0, PT, R102, 0x3, PT ;  /* 0x000000036600780c */ /* 0x000fda0003f05270 */
[----:B------:R-:W-:Y:S05]  /*1670*/  @!P0 BRA `(.L_x_18) ;  /* 0x0000000000048947 */ /* 0x000fea0003800000 */
[----:B------:R-:W-:Y:S01]  /*1680*/  BPT.TRAP 0x1 ;  /* 0x000000040000795c */ /* 0x000fe20000300000 */
.L_x_18:
[----:B------:R-:W0:Y:S01]  /*1690*/  S2UR UR5, SR_CgaCtaId ;  /* 0x00000000000579c3 */ /* 0x000e220000008800 */
[----:B------:R-:W-:Y:S01]  /*16a0*/  UMOV UR4, 0x400 ;  /* 0x0000040000047882 */ /* 0x000fe20000000000 */
[----:B------:R-:W-:Y:S02]  /*16b0*/  IMAD.U32 R0, RZ, RZ, UR40 ;  /* 0x00000028ff007e24 */ /* 0x000fe4000f8e00ff */
[----:B------:R-:W-:-:S03]  /*16c0*/  IMAD.U32 R3, RZ, RZ, UR42 ;  /* 0x0000002aff037e24 */ /* 0x000fc6000f8e00ff */
[----:B------:R-:W-:Y:S01]  /*16d0*/  SHF.L.U32 R0, R0, 0x1f, RZ ;  /* 0x0000001f00007819 */ /* 0x000fe200000006ff */
[----:B0-----:R-:W-:-:S06]  /*16e0*/  ULEA UR4, UR5, UR4, 0x18 ;  /* 0x0000000405047291 */ /* 0x001fcc000f8ec03f */
[----:B------:R-:W-:-:S04]  /*16f0*/  IMAD.U32 R6, RZ, RZ, UR4 ;  /* 0x00000004ff067e24 */ /* 0x000fc8000f8e00ff */
[----:B------:R-:W-:-:S04]  /*1700*/  IMAD R3, R3, 0x8, R6 ;  /* 0x0000000803037824 */ /* 0x000fc800078e0206 */
[----:B------:R0:W1:Y:S01]  /*1710*/  SYNCS.PHASECHK.TRANS64.TRYWAIT P1, [R3+URZ], R0 ;  /* 0x00000000030075a7 */ /* 0x000062000802017f */
[----:B------:R-:W-:Y:S05]  /*1720*/  @!P0 BRA `(.L_x_19) ;  /* 0x0000000000048947 */ /* 0x000fea0003800000 */
[----:B------:R-:W-:Y:S01]  /*1730*/  BPT.TRAP 0x1 ;  /* 0x000000040000795c */ /* 0x000fe20000300000 */
.L_x_19:
[----:B------:R-:W-:-:S05]  /*1740*/  IMAD.U32 R4, RZ, RZ, UR44 ;  /* 0x0000002cff047e24 */ /* 0x000fca000f8e00ff */
[----:B------:R-:W-:Y:S01]  /*1750*/  ISETP.GE.AND P2, PT, R4, 0x1, PT ;  /* 0x000000010400780c */ /* 0x000fe20003f46270 */
[----:B-1----:R-:W-:-:S12]  /*1760*/  @P1 BRA `(.L_x_20) ;  /* 0x0000000000081947 */ /* 0x002fd80003800000 */
[----:B------:R-:W1:Y:S02]  /*1770*/  SYNCS.PHASECHK.TRANS64.TRYWAIT P1, [R3+URZ], R0 ;  /* 0x00000000030075a7 */ /* 0x000e64000802017f */
[----:B-1----:R-:W-:Y:S05]  /*1780*/  @!P1 BRA `(.L_x_21) ;  /* 0x0000006800689947 */ /* 0x002fea0003800000 */
.L_x_20:
[----:B------:R-:W-:Y:S05]  /*1790*/  WARPSYNC.ALL ;  /* 0x0000000000007948 */ /* 0x000fea0003800000 */
[----:B------:R-:W-:Y:S01]  /*17a0*/  R2UR UR4, R6 ;  /* 0x00000000060472ca */ /* 0x000fe200000e0000 */
[----:B------:R-:W-:Y:S01]  /*17b0*/  ULEA UR5, UR42, UR45, 0xb ;  /* 0x0000002d2a057291 */ /* 0x000fe2000f8e583f */
[----:B------:R-:W-:Y:S01]  /*17c0*/  WARPGROUP.ARRIVE ;  /* 0x00000000000079c5 */ /* 0x000fe20000000000 */
[----:B------:R-:W-:Y:S01]  /*17d0*/  UMOV UR9, 0x40000040 ;  /* 0x4000004000097882 */ /* 0x000fe20000000000 */
[----:B------:R-:W-:-:S04]  /*17e0*/  UMOV UR11, 0x40000040 ;  /* 0x40000040000b7882 */ /* 0x000fc80000000000 */
[----:B------:R-:W-:-:S05]  /*17f0*/  UMOV UR8, UR5 ;  /* 0x0000000500087c82 */ /* 0x000fca0008000000 */
[----:B------:R-:W-:-:S04]  /*1800*/  UIADD3 UR4, UR4, 0x18100, URZ ;  /* 0x0001810004047890 */ /* 0x000fc8000fffe03f */
[----:B------:R-:W-:-:S04]  /*1810*/  USHF.R.U32.HI UR4, URZ, 0x4, UR4 ;  /* 0x000000043f047899 */ /* 0x000fc80008011604 */
[----:B------:R-:W-:-:S04]  /*1820*/  ULOP3.LUT UR4, UR4, 0x3fff, URZ, 0xc0, !UPT ;  /* 0x00003fff04047892 */ /* 0x000fc8000f8ec03f */
[----:B------:R-:W-:-:S04]  /*1830*/  ULOP3.LUT UR4, UR4, 0x10000, URZ, 0xfc, !UPT ;  /* 0x0001000004047892 */ /* 0x000fc8000f8efc3f */
[----:B------:R-:W-:-:S07]  /*1840*/  ULEA UR6, UR42, UR4, 0xb ;  /* 0x000000042a067291 */ /* 0x000fce000f8e583f */
[----:B------:R-:W-:Y:S02]  /*1850*/  UMOV UR10, UR6 ;  /* 0x00000006000a7c82 */ /* 0x000fe40008000000 */
[----:B------:R-:W-:Y:S01]  /*1860*/  HGMMA.64x128x16.F32 R24, gdesc[UR8], RZ, !UPT, gsb0 ;  /* 0x01e00000081879f0 */ /* 0x000fe2000c0008ff */
[----:B------:R-:W-:Y:S02]  /*1870*/  UIADD3 UR8, UR5, 0x2, URZ ;  /* 0x0000000205087890 */ /* 0x000fe4000fffe03f */
[----:B------:R-:W-:Y:S01]  /*1880*/  UIADD3 UR10, UR6, 0x2, URZ ;  /* 0x00000002060a7890 */ /* 0x000fe2000fffe03f */
[----:B------:R-:W-:Y:S01]  /*1890*/  UMOV UR9, 0x40000040 ;  /* 0x4000004000097882 */ /* 0x000fe20000000000 */
[----:B------:R-:W-:Y:S01]  /*18a0*/  UMOV UR11, 0x40000040 ;  /* 0x40000040000b7882 */ /* 0x000fe20000000000 */
[----:B------:R-:W-:Y:S02]  /*18b0*/  WARPGROUP.DEPBAR.LE gsb0, 0x0 ;  /* 0x00008000000079c5 */ /* 0x000fe40000010000 */
[----:B------:R-:W-:-:S06]  /*18c0*/  WARPGROUP.ARRIVE ;  /* 0x00000000000079c5 */ /* 0x000fcc0000000000 */
[----:B------:R-:W-:Y:S01]  /*18d0*/  HGMMA.64x128x16.F32 R24, gdesc[UR8], R24, gsb0 ;  /* 0x01e00000081879f0 */ /* 0x000fe20008000818 */
        /* <DEDUP_REMOVED lines=41> */
[----:B------:R-:W-:Y:S03]  /*1b70*/  HGMMA.64x128x16.F32 R24, gdesc[UR8], R24, gsb0 ;  /* 0x01e00000081879f0 */ /* 0x000fe60008000818 */
[----:B------:R-:W-:Y:S02]  /*1b80*/  WARPGROUP.DEPBAR.LE gsb0, 0x0 ;  /* 0x00008000000079c5 */ /* 0x000fe40000010000 */
[----:B------:R-:W-:Y:S05]  /*1b90*/  @!P2 BRA `(.L_x_22) ;  /* 0x000000040098a947 */ /* 0x000fea0003800000 */
[----:B------:R-:W-:Y:S01]  /*1ba0*/  UIADD3 UR5, UR42, 0x1, URZ ;  /* 0x000000012a057890 */ /* 0x000fe2000fffe03f */
[----:B01----:R-:W-:Y:S02]  /*1bb0*/  IMAD.U32 R0, RZ, RZ, UR44 ;  /* 0x0000002cff007e24 */ /* 0x003fe4000f8e00ff */
[----:B------:R-:W-:Y:S01]  /*1bc0*/  IMAD.U32 R3, RZ, RZ, UR42 ;  /* 0x0000002aff037e24 */ /* 0x000fe2000f8e00ff */
[----:B------:R-:W-:-:S04]  /*1bd0*/  UISETP.NE.AND UP0, UPT, UR5, 0x3, UPT ;  /* 0x000000030500788c */ /* 0x000fc8000bf05270 */
[----:B------:R-:W-:Y:S02]  /*1be0*/  USEL UR6, URZ, 0x1, UP0 ;  /* 0x000000013f067887 */ /* 0x000fe40008000000 */
[----:B------:R-:W-:Y:S02]  /*1bf0*/  USEL UR5, UR5, URZ, UP0 ;  /* 0x0000003f05057287 */ /* 0x000fe40008000000 */
[----:B------:R-:W-:-:S06]  /*1c00*/  ULOP3.LUT UR6, UR40, UR6, URZ, 0x3c, !UPT ;  /* 0x0000000628067292 */ /* 0x000fcc000f8e3c3f */
[----:B------:R-:W-:-:S07]  /*1c10*/  IMAD.U32 R7, RZ, RZ, UR6 ;  /* 0x00000006ff077e24 */ /* 0x000fce000f8e00ff */
.L_x_29:
[----:B------:R-:W-:Y:S05]  /*1c20*/  @!P0 BRA `(.L_x_23) ;  /* 0x0000000000048947 */ /* 0x000fea0003800000 */
[----:B------:R-:W-:Y:S01]  /*1c30*/  BPT.TRAP 0x1 ;  /* 0x000000040000795c */ /* 0x000fe20000300000 */
.L_x_23:
[----:B------:R-:W0:Y:S01]  /*1c40*/  S2UR UR7, SR_CgaCtaId ;  /* 0x00000000000779c3 */ /* 0x000e220000008800 */
[----:B------:R-:W-:Y:S01]  /*1c50*/  UMOV UR6, 0x400 ;  /* 0x0000040000067882 */ /* 0x000fe20000000000 */
[----:B------:R-:W-:Y:S01]  /*1c60*/  IMAD.U32 R5, RZ, RZ, UR5 ;  /* 0x00000005ff057e24 */ /* 0x000fe2000f8e00ff */
[----:B------:R-:W-:Y:S01]  /*1c70*/  SHF.L.U32 R4, R7, 0x1f, RZ ;  /* 0x0000001f07047819 */ /* 0x000fe200000006ff */
[----:B0-----:R-:W-:-:S06]  /*1c80*/  ULEA UR6, UR7, UR6, 0x18 ;  /* 0x0000000607067291 */ /* 0x001fcc000f8ec03f */
[----:B------:R-:W-:-:S04]  /*1c90*/  IMAD.U32 R6, RZ, RZ, UR6 ;  /* 0x00000006ff067e24 */ /* 0x000fc8000f8e00ff */
[----:B------:R-:W-:-:S04]  /*1ca0*/  IMAD R5, R5, 0x8, R6 ;  /* 0x0000000805057824 */ /* 0x000fc800078e0206 */
[----:B------:R0:W1:Y:S01]  /*1cb0*/  SYNCS.PHASECHK.TRANS64.TRYWAIT P1, [R5+URZ], R4 ;  /* 0x00000004050075a7 */ /* 0x000062000802017f */
[----:B------:R-:W-:Y:S05]  /*1cc0*/  @!P0 BRA `(.L_x_24) ;  /* 0x0000000000048947 */ /* 0x000fea0003800000 */
[----:B------:R-:W-:Y:S01]  /*1cd0*/  BPT.TRAP 0x1 ;  /* 0x000000040000795c */ /* 0x000fe20000300000 */
.L_x_24:
[----:B-1----:R-:W-:Y:S05]  /*1ce0*/  @P1 BRA `(.L_x_25) ;  /* 0x0000000000081947 */ /* 0x002fea0003800000 */
[----:B------:R-:W1:Y:S02]  /*1cf0*/  SYNCS.PHASECHK.TRANS64.TRYWAIT P1, [R5+URZ], R4 ;  /* 0x00000004050075a7 */ /* 0x000e64000802017f */
[----:B-1----:R-:W-:Y:S05]  /*1d00*/  @!P1 BRA `(.L_x_26) ;  /* 0x00000064001c9947 */ /* 0x002fea0003800000 */
.L_x_25:
[----:B------:R-:W-:Y:S01]  /*1d10*/  ULEA UR6, UR5, UR45, 0xb ;  /* 0x0000002d05067291 */ /* 0x000fe2000f8e583f */
[----:B------:R-:W-:Y:S01]  /*1d20*/  WARPGROUP.ARRIVE ;  /* 0x00000000000079c5 */ /* 0x000fe20000000000 */
[----:B------:R-:W-:Y:S01]  /*1d30*/  ULEA UR7, UR5, UR4, 0xb ;  /* 0x0000000405077291 */ /* 0x000fe2000f8e583f */
[----:B------:R-:W-:Y:S01]  /*1d40*/  UMOV UR9, 0x40000040 ;  /* 0x4000004000097882 */ /* 0x000fe20000000000 */
[----:B------:R-:W-:-:S03]  /*1d50*/  UMOV UR11, 0x40000040 ;  /* 0x40000040000b7882 */ /* 0x000fc60000000000 */
[----:B------:R-:W-:Y:S02]  /*1d60*/  UMOV UR8, UR6 ;  /* 0x0000000600087c82 */ /* 0x000fe40008000000 */
[----:B------:R-:W-:Y:S02]  /*1d70*/  UMOV UR10, UR7 ;  /* 0x00000007000a7c82 */ /* 0x000fe40008000000 */
[----:B------:R-:W-:Y:S01]  /*1d80*/  HGMMA.64x128x16.F32 R24, gdesc[UR8], R24, gsb0 ;  /* 0x01e00000081879f0 */ /* 0x000fe20008000818 */
[----:B------:R-:W-:Y:S02]  /*1d90*/  UIADD3 UR8, UR6, 0x2, URZ ;  /* 0x0000000206087890 */ /* 0x000fe4000fffe03f */
[----:B------:R-:W-:Y:S01]  /*1da0*/  UIADD3 UR10, UR7, 0x2, URZ ;  /* 0x00000002070a7890 */ /* 0x000fe2000fffe03f */
[----:B------:R-:W-:Y:S01]  /*1db0*/  UMOV UR9, 0x40000040 ;  /* 0x4000004000097882 */ /* 0x000fe20000000000 */
[----:B------:R-:W-:Y:S01]  /*1dc0*/  UMOV UR11, 0x40000040 ;  /* 0x40000040000b7882 */ /* 0x000fe20000000000 */
[----:B------:R-:W-:-:S02]  /*1dd0*/  WARPGROUP.DEPBAR.LE gsb0, 0x0 ;  /* 0x00008000000079c5 */ /* 0x000fc40000010000 */
        /* <DEDUP_REMOVED lines=46> */
[----:B------:R-:W-:Y:S01]  /*20c0*/  BPT.TRAP 0x1 ;  /* 0x000000040000795c */ /* 0x000fe20000300000 */
.L_x_27:
[----:B------:R-:W-:-:S13]  /*20d0*/  ISETP.NE.AND P1, PT, R22, RZ, PT ;  /* 0x000000ff1600720c */ /* 0x000fda0003f25270 */
[----:B01----:R-:W-:-:S04]  /*20e0*/  @P1 IMAD R4, R3, 0x8, R6 ;  /* 0x0000000803041824 */ /* 0x003fc800078e0206 */
[----:B------:R-:W-:-:S05]  /*20f0*/  @P1 VIADD R4, R4, 0x18 ;  /* 0x0000001804041836 */ /* 0x000fca0000000000 */
[----:B------:R-:W-:-:S04]  /*2100*/  @P1 PRMT R4, R19, 0x654, R4 ;  /* 0x0000065413041816 */ /* 0x000fc80000000004 */
[----:B------:R0:W-:Y:S01]  /*2110*/  @P1 SYNCS.ARRIVE.TRANS64.RED.A1T0 RZ, [R4+URZ], RZ ;  /* 0x000000ff04ff19a7 */ /* 0x0001e2000810043f */
[----:B------:R-:W-:-:S13]  /*2120*/  ISETP.GT.U32.AND P1, PT, R18, 0x1, PT ;  /* 0x000000011200780c */ /* 0x000fda0003f24070 */
[----:B0-----:R-:W-:Y:S05]  /*2130*/  @P1 BRA `(.L_x_28) ;  /* 0x0000000000041947 */ /* 0x001fea0003800000 */
[----:B------:R-:W-:Y:S01]  /*2140*/  BPT.TRAP 0x1 ;  /* 0x000000040000795c */ /* 0x000fe20000300000 */
.L_x_28:
[----:B------:R-:W-:Y:S01]  /*2150*/  UIADD3 UR5, UR5, 0x1, URZ ;  /* 0x0000000105057890 */ /* 0x000fe2000fffe03f */
[C---:B------:R-:W-:Y:S01]  /*2160*/  ISETP.GT.AND P2, PT, R0.reuse, 0x1, PT ;  /* 0x000000010000780c */ /* 0x040fe20003f44270 */
[----:B------:R-:W-:Y:S02]  /*2170*/  VIADD R3, R3, 0x1 ;  /* 0x0000000103037836 */ /* 0x000fe40000000000 */
[----:B------:R-:W-:Y:S01]  /*2180*/  UISETP.NE.AND UP0, UPT, UR5, 0x3, UPT ;  /* 0x000000030500788c */ /* 0x000fe2000bf05270 */
[----:B------:R-:W-:Y:S02]  /*2190*/  VIADD R0, R0, 0xffffffff ;  /* 0xffffffff00007836 */ /* 0x000fe40000000000 */
[C---:B------:R-:W-:Y:S01]  /*21a0*/  ISETP.NE.AND P1, PT, R3.reuse, 0x3, PT ;  /* 0x000000030300780c */ /* 0x040fe20003f25270 */
[----:B------:R-:W-:Y:S02]  /*21b0*/  USEL UR6, URZ, 0x1, UP0 ;  /* 0x000000013f067887 */ /* 0x000fe40008000000 */
[----:B------:R-:W-:Y:S01]  /*21c0*/  USEL UR5, UR5, URZ, UP0 ;  /* 0x0000003f05057287 */ /* 0x000fe20008000000 */
[----:B------:R-:W-:-:S03]  /*21d0*/  SEL R3, R3, RZ, P1 ;  /* 0x000000ff03037207 */ /* 0x000fc60000800000 */
[----:B------:R-:W-:Y:S01]  /*21e0*/  LOP3.LUT R7, R7, UR6, RZ, 0x3c, !PT ;  /* 0x0000000607077c12 */ /* 0x000fe2000f8e3cff */
[----:B------:R-:W-:Y:S07]  /*21f0*/  @P2 BRA `(.L_x_29) ;  /* 0xfffffff800882947 */ /* 0x000fee000383ffff */
.L_x_22:
[----:B01----:R-:W0:Y:S02]  /*2200*/  LDC R0, c[0x0][0x28c] ;  /* 0x0000a300ff007b82 */ /* 0x003e240000000800 */
[----:B0-----:R-:W-:-:S13]  /*2210*/  ISETP.GE.AND P1, PT, R0, 0x1, PT ;  /* 0x000000010000780c */ /* 0x001fda0003f26270 */
[----:B------:R-:W-:Y:S05]  /*2220*/  @!P1 BRA `(.L_x_30) ;  /* 0x0000000000449947 */ /* 0x000fea0003800000 */
[----:B------:R-:W-:Y:S05]  /*2230*/  @!P0 BRA `(.L_x_31) ;  /* 0x0000000000048947 */ /* 0x000fea0003800000 */
[----:B------:R-:W-:Y:S01]  /*2240*/  BPT.TRAP 0x1 ;  /* 0x000000040000795c */ /* 0x000fe20000300000 */
.L_x_31:
[----:B------:R-:W-:-:S13]  /*2250*/  ISETP.NE.AND P0, PT, R22, RZ, PT ;  /* 0x000000ff1600720c */ /* 0x000fda0003f05270 */
[----:B------:R-:W-:-:S05]  /*2260*/  VOTEU.ANY UP0, P0 ;  /* 0x00000000003f7886 */ /* 0x000fca0000000100 */
[----:B------:R-:W-:-:S06]  /*2270*/  @UP0 UIADD3 UR4, UR44, UR42, URZ ;  /* 0x0000002a2c040290 */ /* 0x000fcc000fffe03f */
[----:B------:R-:W-:Y:S02]  /*2280*/  IMAD.U32 R4, RZ, RZ, UR4 ;  /* 0x00000004ff047e24 */ /* 0x000fe4000f8e00ff */
[----:B------:R-:W-:Y:S02]  /*2290*/  IMAD.U32 R3, RZ, RZ, UR4 ;  /* 0x00000004ff037e24 */ /* 0x000fe4000f8e00ff */
[----:B------:R-:W-:-:S05]  /*22a0*/  @P0 IMAD.WIDE.U32 R4, R4, -0x55555555, RZ ;  /* 0xaaaaaaab04040825 */ /* 0x000fca00078e00ff */
[----:B------:R-:W-:-:S05]  /*22b0*/  @P0 SHF.R.U32.HI R0, RZ, 0x1, R5 ;  /* 0x00000001ff000819 */ /* 0x000fca0000011605 */
[----:B------:R-:W-:-:S04]  /*22c0*/  @P0 IMAD R0, R0, -0x3, R3 ;  /* 0xfffffffd00000824 */ /* 0x000fc800078e0203 */
[----:B------:R-:W-:-:S04]  /*22d0*/  @P0 IMAD R0, R0, 0x8, R6 ;  /* 0x0000000800000824 */ /* 0x000fc800078e0206 */
[----:B------:R-:W-:-:S05]  /*22e0*/  @P0 VIADD R0, R0, 0x18 ;  /* 0x0000001800000836 */ /* 0x000fca0000000000 */
[----:B------:R-:W-:-:S04]  /*22f0*/  @P0 PRMT R0, R19, 0x654, R0 ;  /* 0x0000065413000816 */ /* 0x000fc80000000000 */
[----:B------:R0:W-:Y:S01]  /*2300*/  @P0 SYNCS.ARRIVE.TRANS64.RED.A1T0 RZ, [R0+URZ], RZ ;  /* 0x000000ff00ff09a7 */ /* 0x0001e2000810043f */
[----:B------:R-:W-:-:S13]  /*2310*/  ISETP.GT.U32.AND P0, PT, R18, 0x1, PT ;  /* 0x000000011200780c */ /* 0x000fda0003f04070 */
[----:B0-----:R-:W-:Y:S05]  /*2320*/  @P0 BRA `(.L_x_30) ;  /* 0x0000000000040947 */ /* 0x001fea0003800000 */
[----:B------:R-:W-:Y:S01]  /*2330*/  BPT.TRAP 0x1 ;  /* 0x000000040000795c */ /* 0x000fe20000300000 */
.L_x_30:
[----:B------:R-:W-:Y:S01]  /*2340*/  IMAD.SHL.U32 R100, R100, 0x80, RZ ;  /* 0x0000008064647824 */ /* 0x000fe200078e00ff */
[----:B------:R-:W-:Y:S01]  /*2350*/  UIADD3 UR42, UR43, UR42, URZ ;  /* 0x0000002a2b2a7290 */ /* 0x000fe2000fffe03f */
[----:B------:R-:W-:Y:S01]  /*2360*/  SHF.R.S32.HI R11, RZ, 0x1f, R101 ;  /* 0x0000001fff0b7819 */ /* 0x000fe20000011465 */
[----:B------:R-:W-:Y:S01]  /*2370*/  UISETP.GE.U32.AND UP1, UPT, UR43, 0x3, UPT ;  /* 0x000000032b00788c */ /* 0x000fe2000bf26070 */
[----:B------:R-:W-:Y:S01]  /*2380*/  IMAD.SHL.U32 R6, R103, 0x80, RZ ;  /* 0x0000008067067824 */ /* 0x000fe200078e00ff */
[----:B------:R-:W-:Y:S01]  /*2390*/  ULDC UR7, c[0x0][0x288] ;  /* 0x0000a20000077ab9 */ /* 0x000fe20000000800 */
[C---:B------:R-:W-:Y:S01]  /*23a0*/  LOP3.LUT R8, R100.reuse, 0x6, R95, 0xf8, !PT ;  /* 0x0000000664087812 */ /* 0x040fe200078ef85f */
[----:B------:R-:W-:Y:S01]  /*23b0*/  UISETP.GT.U32.AND UP0, UPT, UR42, 0x2, UPT ;  /* 0x000000022a00788c */ /* 0x000fe2000bf04070 */
[----:B------:R-:W-:Y:S01]  /*23c0*/  ISETP.GE.AND P0, PT, R100, UR7, PT ;  /* 0x0000000764007c0c */ /* 0x000fe2000bf06270 */
[----:B------:R-:W-:Y:S01]  /*23d0*/  ULDC.64 UR4, c[0x0][0x5d0] ;  /* 0x0001740000047ab9 */ /* 0x000fe20000000a00 */
[--C-:B------:R-:W-:Y:S01]  /*23e0*/  SHF.R.S32.HI R9, RZ, 0x1f, R8.reuse ;  /* 0x0000001fff097819 */ /* 0x100fe20000011408 */
[----:B------:R-:W-:Y:S01]  /*23f0*/  ULDC UR10, c[0x0][0x284] ;  /* 0x0000a100000a7ab9 */ /* 0x000fe20000000800 */
[----:B------:R-:W-:Y:S01]  /*2400*/  IMAD R0, R11, UR4, RZ ;  /* 0x000000040b007c24 */ /* 0x000fe2000f8e02ff */
[----:B------:R-:W-:Y:S01]  /*2410*/  UISETP.LT.U32.AND UP0, UPT, UR43, 0x3, UP0 ;  /* 0x000000032b00788c */ /* 0x000fe20008701070 */
[----:B------:R-:W-:Y:S01]  /*2420*/  ISETP.GE.OR P0, PT, R6, UR10, P0 ;  /* 0x0000000a06007c0c */ /* 0x000fe20008706670 */
[----:B------:R-:W-:Y:S01]  /*2430*/  IMAD.WIDE.U32 R4, R101, UR4, R8 ;  /* 0x0000000465047c25 */ /* 0x000fe2000f8e0008 */
[----:B------:R-:W-:Y:S01]  /*2440*/  ULDC.64 UR8, c[0x0][0x5c8] ;  /* 0x0001720000087ab9 */ /* 0x000fe20000000a00 */
[----:B------:R-:W-:-:S02]  /*2450*/  USEL UR6, URZ, 0x1, !UP0 ;  /* 0x000000013f067887 */ /* 0x000fc4000c000000 */
[----:B------:R-:W-:Y:S01]  /*2460*/  IMAD R3, R101, UR5, R0 ;  /* 0x0000000565037c24 */ /* 0x000fe2000f8e0200 */
[----:B------:R-:W-:Y:S01]  /*2470*/  @UP1 UIMAD.WIDE.U32 UR4, UR42, -0x55555555, URZ ;  /* 0xaaaaaaab2a0418a5 */ /* 0x000fe2000f8e003f */
[----:B------:R-:W-:Y:S01]  /*2480*/  IMAD.WIDE R104, R103, 0x80, R88 ;  /* 0x0000008067687825 */ /* 0x000fe200078e0258 */
[----:B------:R-:W-:Y:S02]  /*2490*/  ULOP3.LUT UR40, UR40, UR6, URZ, 0x3c, !UPT ;  /* 0x0000000628287292 */ /* 0x000fe4000f8e3c3f */
[----:B------:R-:W-:Y:S01]  /*24a0*/  @UP1 USHF.R.U32.HI UR4, URZ, 0x1, UR5 ;  /* 0x000000013f041899 */ /* 0x000fe20008011605 */
[----:B------:R-:W-:Y:S02]  /*24b0*/  IMAD.IADD R5, R5, 0x1, R3 ;  /* 0x0000000105057824 */ /* 0x000fe400078e0203 */
[----:B------:R-:W-:Y:S01]  /*24c0*/  IMAD R3, R105, UR8, RZ ;  /* 0x0000000869037c24 */ /* 0x000fe2000f8e02ff */
[----:B------:R-:W-:Y:S01]  /*24d0*/  @UP1 ULOP3.LUT UR40, UR40, 0x1, UR4, 0x78, !UPT ;  /* 0x0000000128281892 */ /* 0x000fe2000f8e7804 */
[----:B------:R-:W-:-:S04]  /*24e0*/  IMAD.WIDE.U32 R106, R104, UR8, R4 ;  /* 0x00000008686a7c25 */ /* 0x000fc8000f8e0004 */
[----:B------:R-:W-:Y:S02]  /*24f0*/  IMAD R7, R104, UR9, R3 ;  /* 0x0000000968077c24 */ /* 0x000fe4000f8e0203 */
[----:B------:R-:W-:Y:S01]  /*2500*/  IMAD.MOV.U32 R0, RZ, RZ, -0x1 ;  /* 0xffffffffff007424 */ /* 0x000fe200078e00ff */
[----:B------:R-:W-:Y:S06]  /*2510*/  @P0 BRA `(.L_x_32) ;  /* 0x00000040001c0947 */ /* 0x000fec0003800000 */
[----:B-----5:R-:W-:Y:S01]  /*2520*/  FSETP.NEU.AND P0, PT, R90, RZ, PT ;  /* 0x000000ff5a00720b */ /* 0x020fe20003f0d000 */
[----:B------:R-:W-:Y:S01]  /*2530*/  IMAD.IADD R4, R94, 0x1, -R100 ;  /* 0x000000015e047824 */ /* 0x000fe200078e0a64 */
[----:B------:R-:W-:Y:S01]  /*2540*/  BSSY B0, `(.L_x_32) ;  /* 0x0000404000007945 */ /* 0x000fe20003800000 */
[----:B------:R-:W-:Y:S02]  /*2550*/  IMAD.IADD R3, R99, 0x1, -R6 ;  /* 0x0000000163037824 */ /* 0x000fe400078e0a06 */
[----:B------:R-:W-:Y:S01]  /*2560*/  IMAD.IADD R103, R107, 0x1, R7 ;  /* 0x000000016b677824 */ /* 0x000fe200078e0207 */
[----:B------:R-:W-:-:S04]  /*2570*/  ISETP.GT.AND P2, PT, R4, RZ, PT ;  /* 0x000000ff0400720c */ /* 0x000fc80003f44270 */
[----:B------:R-:W-:-:S03]  /*2580*/  ISETP.GT.AND P1, PT, R3, RZ, P2 ;  /* 0x000000ff0300720c */ /* 0x000fc60001724270 */
[----:B------:R-:W-:Y:S10]  /*2590*/  @!P0 BRA `(.L_x_33) ;  /* 0x0000002c00288947 */ /* 0x000ff40003800000 */
[----:B------:R-:W0:Y:S01]  /*25a0*/  LDC.64 R110, c[0x0][0x5b8] ;  /* 0x00016e00ff6e7b82 */ /* 0x000e220000000a00 */
[----:B------:R-:W-:-:S07]  /*25b0*/  ULDC.64 UR4, c[0x0][0x5c0] ;  /* 0x0001700000047ab9 */ /* 0x000fce0000000a00 */
[----:B------:R-:W1:Y:S08]  /*25c0*/  LDC.64 R112, c[0x0][0x5b0] ;  /* 0x00016c00ff707b82 */ /* 0x000e700000000a00 */
[----:B------:R-:W2:Y:S01]  /*25d0*/  LDC.64 R114, c[0x0][0x5a8] ;  /* 0x00016a00ff727b82 */ /* 0x000ea20000000a00 */
[-C--:B0-----:R-:W-:Y:S02]  /*25e0*/  IMAD R6, R11, R110.reuse, RZ ;  /* 0x0000006e0b067224 */ /* 0x081fe400078e02ff */
[----:B------:R-:W-:-:S04]  /*25f0*/  IMAD.WIDE.U32 R108, R101, R110, R8 ;  /* 0x0000006e656c7225 */ /* 0x000fc800078e0008 */
[----:B------:R-:W-:Y:S02]  /*2600*/  IMAD R107, R101, R111, R6 ;  /* 0x0000006f656b7224 */ /* 0x000fe400078e0206 */
[-C--:B-1----:R-:W-:Y:S02]  /*2610*/  IMAD R5, R105, R112.reuse, RZ ;  /* 0x0000007069057224 */ /* 0x082fe400078e02ff */
[----:B------:R-:W-:Y:S02]  /*2620*/  IMAD.IADD R13, R109, 0x1, R107 ;  /* 0x000000016d0d7824 */ /* 0x000fe400078e026b */
[----:B------:R-:W-:Y:S02]  /*2630*/  IMAD.MOV.U32 R12, RZ, RZ, R108 ;  /* 0x000000ffff0c7224 */ /* 0x000fe400078e006c */
[C---:B------:R-:W-:Y:S02]  /*2640*/  IMAD R111, R104.reuse, R113, R5 ;  /* 0x00000071686f7224 */ /* 0x040fe400078e0205 */
[----:B------:R-:W-:-:S04]  /*2650*/  IMAD.WIDE.U32 R6, R104, R112, R12 ;  /* 0x0000007068067225 */ /* 0x000fc800078e000c */
[----:B------:R-:W-:Y:S01]  /*2660*/  IMAD.IADD R5, R7, 0x1, R111 ;  /* 0x0000000107057824 */ /* 0x000fe200078e026f */
[----:B--2---:R-:W-:-:S04]  /*2670*/  LEA R14, P0, R6, R114, 0x1 ;  /* 0x00000072060e7211 */ /* 0x004fc800078008ff */
[----:B------:R-:W-:-:S05]  /*2680*/  LEA.HI.X R15, R6, R115, R5, 0x1, P0 ;  /* 0x00000073060f7211 */ /* 0x000fca00000f0c05 */
[----:B------:R0:W2:Y:S01]  /*2690*/  @P1 LDG.E.LTC128B.U16 R5, desc[UR36][R14.64] ;  /* 0x000000240e051981 */ /* 0x0000a2000c1e1520 */
[----:B------:R-:W-:Y:S01]  /*26a0*/  LEA R10, P0, R106, UR4, 0x1 ;  /* 0x000000046a0a7c11 */ /* 0x000fe2000f8008ff */
[----:B------:R-:W-:Y:S01]  /*26b0*/  IMAD.WIDE.U32 R6, R104, R112, R8 ;  /* 0x0000007068067225 */ /* 0x000fe200078e0008 */
[----:B------:R-:W-:Y:S03]  /*26c0*/  BSSY B1, `(.L_x_34) ;  /* 0x0000012000017945 */ /* 0x000fe60003800000 */
[----:B------:R-:W-:Y:S02]  /*26d0*/  IMAD.IADD R7, R111, 0x1, R7 ;  /* 0x000000016f077824 */ /* 0x000fe400078e0207 */
[----:B------:R-:W-:Y:S01]  /*26e0*/  IMAD.WIDE.U32 R20, R101, R110, R6 ;  /* 0x0000006e65147225 */ /* 0x000fe200078e0006 */
[----:B0-----:R-:W-:-:S03]  /*26f0*/  SHF.L.U64.HI R15, R112, 0x3, R113 ;  /* 0x00000003700f7819 */ /* 0x001fc60000010271 */
[----:B------:R-:W-:Y:S01]  /*2700*/  IMAD.IADD R7, R107, 0x1, R21 ;  /* 0x000000016b077824 */ /* 0x000fe200078e0215 */
[----:B------:R-:W-:Y:S01]  /*2710*/  LEA R6, P4, R20, R114, 0x1 ;  /* 0x0000007214067211 */ /* 0x000fe200078808ff */
[----:B------:R-:W-:-:S03]  /*2720*/  IMAD.SHL.U32 R14, R112, 0x8, RZ ;  /* 0x00000008700e7824 */ /* 0x000fc600078e00ff */
[----:B------:R-:W-:Y:S01]  /*2730*/  LEA.HI.X R7, R20, R115, R7, 0x1, P4 ;  /* 0x0000007314077211 */ /* 0x000fe200020f0c07 */
[----:B--2---:R-:W-:-:S05]  /*2740*/  HADD2.F32 R11, -RZ, R5.H0_H0 ;  /* 0x20000005ff0b7230 */ /* 0x004fca0000004100 */
[----:B------:R-:W-:-:S04]  /*2750*/  FMUL R11, R11, R90 ;  /* 0x0000005a0b0b7220 */ /* 0x000fc80000400000 */
[----:B------:R-:W-:Y:S01]  /*2760*/  FFMA R24, R24, R23, R11 ;  /* 0x0000001718187223 */ /* 0x000fe2000000000b */
[----:B------:R-:W-:Y:S02]  /*2770*/  LEA.HI.X R11, R106, UR5, R103, 0x1, P0 ;  /* 0x000000056a0b7c11 */ /* 0x000fe400080f0c67 */
[----:B------:R-:W-:Y:S02]  /*2780*/  ISETP.GT.AND P0, PT, R4, 0x1, PT ;  /* 0x000000010400780c */ /* 0x000fe40003f04270 */
[----:B------:R-:W-:Y:S02]  /*2790*/  F2FP.F16.F32.PACK_AB R24, RZ, R24 ;  /* 0x00000018ff18723e */ /* 0x000fe400000000ff */
[----:B------:R-:W-:-:S03]  /*27a0*/  ISETP.GT.AND P3, PT, R3, RZ, P0 ;  /* 0x000000ff0300720c */ /* 0x000fc60000764270 */
[----:B------:R0:W-:Y:S10]  /*27b0*/  @P1 STG.E.U16 desc[UR36][R10.64], R24 ;  /* 0x000000180a001986 */ /* 0x0001f4000c101524 */
[----:B------:R-:W-:Y:S05]  /*27c0*/  @!P3 BRA `(.L_x_35) ;  /* 0x000000000004b947 */ /* 0x000fea0003800000 */
[----:B------:R1:W5:Y:S02]  /*27d0*/  LDG.E.LTC128B.U16 R5, desc[UR36][R6.64+0x2] ;  /* 0x0000022406057981 */ /* 0x000364000c1e1520 */
.L_x_35:
[----:B------:R-:W-:Y:S05]  /*27e0*/  BSYNC B1 ;  /* 0x0000000000017941 */ /* 0x000fea0003800000 */
.L_x_34:
[----:B-----5:R-:W-:Y:S01]  /*27f0*/  HADD2.F32 R103, -RZ, R5.H0_H0 ;  /* 0x20000005ff677230 */ /* 0x020fe20000004100 */
[----:B------:R-:W-:Y:S01]  /*2800*/  ISETP.GT.AND P2, PT, R3, 0x8, P2 ;  /* 0x000000080300780c */ /* 0x000fe20001744270 */
[----:B------:R-:W-:Y:S01]  /*2810*/  IMAD.WIDE.U32 R20, R104, R112, R14 ;  /* 0x0000007068147225 */ /* 0x000fe200078e000e */
[----:B0-----:R-:W-:-:S03]  /*2820*/  PRMT R24, R5, 0x7610, R24 ;  /* 0x0000761005187816 */ /* 0x001fc60000000018 */
[----:B------:R-:W-:Y:S01]  /*2830*/  FMUL R12, R103, R90 ;  /* 0x0000005a670c7220 */ /* 0x000fe20000400000 */
[----:B------:R-:W-:Y:S01]  /*2840*/  IMAD.IADD R111, R111, 0x1, R21 ;  /* 0x000000016f6f7824 */ /* 0x000fe200078e0215 */
[----:B------:R-:W-:Y:S02]  /*2850*/  IADD3 R108, P1, R108, R20, RZ ;  /* 0x000000146c6c7210 */ /* 0x000fe40007f3e0ff */
[----:B------:R-:W-:-:S03]  /*2860*/  FFMA R12, R25, R23, R12 ;  /* 0x00000017190c7223 */ /* 0x000fc6000000000c */
[----:B------:R-:W-:Y:S01]  /*2870*/  IMAD.X R13, R111, 0x1, R13, P1 ;  /* 0x000000016f0d7824 */ /* 0x000fe200008e060d */
[C---:B------:R-:W-:Y:S02]  /*2880*/  LEA R14, P1, R108.reuse, R114, 0x1 ;  /* 0x000000726c0e7211 */ /* 0x040fe400078208ff */
[----:B------:R-:W-:Y:S02]  /*2890*/  F2FP.F16.F32.PACK_AB R12, RZ, R12 ;  /* 0x0000000cff0c723e */ /* 0x000fe400000000ff */
[----:B------:R-:W-:Y:S02]  /*28a0*/  LEA.HI.X R15, R108, R115, R13, 0x1, P1 ;  /* 0x000000736c0f7211 */ /* 0x000fe400008f0c0d */
[----:B------:R-:W-:-:S05]  /*28b0*/  PRMT R21, R12, 0x7610, R21 ;  /* 0x000076100c157816 */ /* 0x000fca0000000015 */
[----:B------:R0:W-:Y:S04]  /*28c0*/  @P3 STG.E.U16 desc[UR36][R10.64+0x2], R21 ;  /* 0x000002150a003986 */ /* 0x0001e8000c101524 */
[----:B------:R-:W2:Y:S01]  /*28d0*/  @P2 LDG.E.LTC128B.U16 R24, desc[UR36][R14.64] ;  /* 0x000000240e182981 */ /* 0x000ea2000c1e1520 */
[----:B------:R-:W-:Y:S01]  /*28e0*/  IADD3 R20, P1, R8, R20, RZ ;  /* 0x0000001408147210 */ /* 0x000fe20007f3e0ff */
[----:B------:R-:W-:Y:S01]  /*28f0*/  BSSY B1, `(.L_x_36) ;  /* 0x0000011000017945 */ /* 0x000fe20003800000 */
[----:B------:R-:W-:Y:S02]  /*2900*/  SHF.L.U64.HI R13, R91, 0x1, R92 ;  /* 0x000000015b0d7819 */ /* 0x000fe4000001025c */
[----:B------:R-:W-:Y:S01]  /*2910*/  ISETP.GT.AND P0, PT, R3, 0x8, P0 ;  /* 0x000000080300780c */ /* 0x000fe20000704270 */
[----:B0-----:R-:W-:Y:S01]  /*2920*/  IMAD.X R21, R9, 0x1, R111, P1 ;  /* 0x0000000109157824 */ /* 0x001fe200008e066f */
[----:B------:R-:W-:Y:S01]  /*2930*/  LEA R12, P1, R91, R10, 0x1 ;  /* 0x0000000a5b0c7211 */ /* 0x000fe200078208ff */
[----:B------:R-:W-:-:S04]  /*2940*/  IMAD.WIDE.U32 R20, R101, R110, R20 ;  /* 0x0000006e65147225 */ /* 0x000fc800078e0014 */
[----:B------:R-:W-:Y:S01]  /*2950*/  IMAD.X R13, R13, 0x1, R11, P1 ;  /* 0x000000010d0d7824 */ /* 0x000fe200008e060b */
[----:B------:R-:W-:Y:S01]  /*2960*/  LEA R8, P3, R20, R114, 0x1 ;  /* 0x0000007214087211 */ /* 0x000fe200078608ff */
[----:B------:R-:W-:-:S05]  /*2970*/  IMAD.IADD R9, R107, 0x1, R21 ;  /* 0x000000016b097824 */ /* 0x000fca00078e0215 */
[----:B------:R-:W-:Y:S01]  /*2980*/  LEA.HI.X R9, R20, R115, R9, 0x1, P3 ;  /* 0x0000007314097211 */ /* 0x000fe200018f0c09 */
[----:B--2---:R-:W-:-:S05]  /*2990*/  HADD2.F32 R5, -RZ, R24.H0_H0 ;  /* 0x20000018ff057230 */ /* 0x004fca0000004100 */
[----:B------:R-:W-:-:S04]  /*29a0*/  FMUL R5, R5, R90 ;  /* 0x0000005a05057220 */ /* 0x000fc80000400000 */
[----:B------:R-:W-:-:S05]  /*29b0*/  FFMA R5, R26, R23, R5 ;  /* 0x000000171a057223 */ /* 0x000fca0000000005 */
[----:B------:R-:W-:-:S05]  /*29c0*/  F2FP.F16.F32.PACK_AB R5, RZ, R5 ;  /* 0x00000005ff05723e */ /* 0x000fca00000000ff */
[----:B------:R0:W-:Y:S01]  /*29d0*/  @P2 STG.E.U16 desc[UR36][R12.64], R5 ;  /* 0x000000050c002986 */ /* 0x0001e2000c101524 */
[----:B------:R-:W-:Y:S05]  /*29e0*/  @!P0 BRA `(.L_x_37) ;  /* 0x0000000000048947 */ /* 0x000fea0003800000 */
[----:B------:R2:W5:Y:S02]  /*29f0*/  LDG.E.LTC128B.U16 R24, desc[UR36][R8.64+0x2] ;  /* 0x0000022408187981 */ /* 0x000564000c1e1520 */
.L_x_37:
[----:B------:R-:W-:Y:S05]  /*2a00*/  BSYNC B1 ;  /* 0x0000000000017941 */ /* 0x000fea0003800000 */
.L_x_36:
[----:B0----5:R-:W-:Y:S01]  /*2a10*/  HADD2.F32 R5, -RZ, R24.H0_H0 ;  /* 0x20000018ff057230 */ /* 0x021fe20000004100 */
[----:B------:R-:W-:Y:S01]  /*2a20*/  ISETP.GT.AND P1, PT, R4, 0x8, PT ;  /* 0x000000080400780c */ /* 0x000fe20003f24270 */
[----:B------:R-:W-:Y:S03]  /*2a30*/  BSSY B1, `(.L_x_38) ;  /* 0x0000008000017945 */ /* 0x000fe60003800000 */
[----:B------:R-:W-:Y:S01]  /*2a40*/  FMUL R14, R5, R90 ;  /* 0x0000005a050e7220 */ /* 0x000fe20000400000 */
[----:B------:R-:W-:-:S03]  /*2a50*/  ISETP.GT.AND P2, PT, R3, RZ, P1 ;  /* 0x000000ff0300720c */ /* 0x000fc60000f44270 */
[----:B------:R-:W-:-:S05]  /*2a60*/  FFMA R14, R27, R23, R14 ;  /* 0x000000171b0e7223 */ /* 0x000fca000000000e */
[----:B------:R-:W-:-:S05]  /*2a70*/  F2FP.F16.F32.PACK_AB R14, RZ, R14 ;  /* 0x0000000eff0e723e */ /* 0x000fca00000000ff */
[----:B------:R0:W-:Y:S01]  /*2a80*/  @P0 STG.E.U16 desc[UR36][R12.64+0x2], R14 ;  /* 0x0000020e0c000986 */ /* 0x0001e2000c101524 */
[----:B------:R-:W-:Y:S05]  /*2a90*/  @!P2 BRA `(.L_x_39) ;  /* 0x000000000004a947 */ /* 0x000fea0003800000 */
[----:B------:R3:W5:Y:S02]  /*2aa0*/  LDG.E.LTC128B.U16 R24, desc[UR36][R6.64+0x10] ;  /* 0x0000102406187981 */ /* 0x000764000c1e1520 */
.L_x_39:
[----:B------:R-:W-:Y:S05]  /*2ab0*/  BSYNC B1 ;  /* 0x0000000000017941 */ /* 0x000fea0003800000 */
.L_x_38:
[----:B-----5:R-:W-:Y:S01]  /*2ac0*/  HADD2.F32 R5, -RZ, R24.H0_H0 ;  /* 0x20000018ff057230 */ /* 0x020fe20000004100 */
        /* <DEDUP_REMOVED lines=9> */
.L_x_41:
[----:B------:R-:W-:Y:S05]  /*2b60*/  BSYNC B1 ;  /* 0x0000000000017941 */ /* 0x000fea0003800000 */
.L_x_40:
[----:B----45:R-:W-:Y:S01]  /*2b70*/  HADD2.F32 R5, -RZ, R24.H0_H0 ;  /* 0x20000018ff057230 */ /* 0x030fe20000004100 */
[----:B------:R-:W-:Y:S01]  /*2b80*/  ISETP.GT.AND P1, PT, R3, 0x8, P1 ;  /* 0x000000080300780c */ /* 0x000fe20000f24270 */
[----:B------:R-:W-:Y:S03]  /*2b90*/  BSSY B1, `(.L_x_42) ;  /* 0x0000007000017945 */ /* 0x000fe60003800000 */
[----:B0-----:R-:W-:-:S04]  /*2ba0*/  FMUL R14, R5, R90 ;  /* 0x0000005a050e7220 */ /* 0x001fc80000400000 */
[----:B------:R-:W-:-:S05]  /*2bb0*/  FFMA R14, R29, R23, R14 ;  /* 0x000000171d0e7223 */ /* 0x000fca000000000e */
[----:B------:R-:W-:-:S05]  /*2bc0*/  F2FP.F16.F32.PACK_AB R14, RZ, R14 ;  /* 0x0000000eff0e723e */ /* 0x000fca00000000ff */
[----:B------:R0:W-:Y:S01]  /*2bd0*/  @P3 STG.E.U16 desc[UR36][R10.64+0x12], R14 ;  /* 0x0000120e0a003986 */ /* 0x0001e2000c101524 */
[----:B------:R-:W-:Y:S05]  /*2be0*/  @!P1 BRA `(.L_x_43) ;  /* 0x0000000000049947 */ /* 0x000fea0003800000 */
[----:B------:R4:W5:Y:S02]  /*2bf0*/  LDG.E.LTC128B.U16 R24, desc[UR36][R8.64+0x10] ;  /* 0x0000102408187981 */ /* 0x000964000c1e1520 */
.L_x_43:
[----:B------:R-:W-:Y:S05]  /*2c00*/  BSYNC B1 ;  /* 0x0000000000017941 */ /* 0x000fea0003800000 */
.L_x_42:
[----:B-----5:R-:W-:Y:S01]  /*2c10*/  HADD2.F32 R5, -RZ, R24.H0_H0 ;  /* 0x20000018ff057230 */ /* 0x020fe20000004100 */
[----:B------:R-:W-:Y:S01]  /*2c20*/  ISETP.GT.AND P0, PT, R3, 0x8, P0 ;  /* 0x000000080300780c */ /* 0x000fe20000704270 */
[----:B------:R-:W-:Y:S03]  /*2c30*/  BSSY B1, `(.L_x_44) ;  /* 0x0000007000017945 */ /* 0x000fe60003800000 */
[----:B------:R-:W-:-:S04]  /*2c40*/  FMUL R5, R5, R90 ;  /* 0x0000005a05057220 */ /* 0x000fc80000400000 */
[----:B------:R-:W-:-:S05]  /*2c50*/  FFMA R5, R30, R23, R5 ;  /* 0x000000171e057223 */ /* 0x000fca0000000005 */
[----:B------:R-:W-:-:S05]  /*2c60*/  F2FP.F16.F32.PACK_AB R5, RZ, R5 ;  /* 0x00000005ff05723e */ /* 0x000fca00000000ff */
[----:B------:R0:W-:Y:S01]  /*2c70*/  @P1 STG.E.U16 desc[UR36][R12.64+0x10], R5 ;  /* 0x000010050c001986 */ /* 0x0001e2000c101524 */
[----:B------:R-:W-:Y:S05]  /*2c80*/  @!P0 BRA `(.L_x_45) ;  /* 0x0000000000048947 */ /* 0x000fea0003800000 */
[----:B------:R0:W5:Y:S02]  /*2c90*/  LDG.E.LTC128B.U16 R24, desc[UR36][R8.64+0x12] ;  /* 0x0000122408187981 */ /* 0x000164000c1e1520 */
.L_x_45:
[----:B------:R-:W-:Y:S05]  /*2ca0*/  BSYNC B1 ;  /* 0x0000000000017941 */ /* 0x000fea0003800000 */
.L_x_44:
        /* <DEDUP_REMOVED lines=10> */
.L_x_47:
[----:B------:R-:W-:Y:S05]  /*2d50*/  BSYNC B1 ;  /* 0x0000000000017941 */ /* 0x000fea0003800000 */
.L_x_46:
        /* <DEDUP_REMOVED lines=10> */
.L_x_49:
[----:B------:R-:W-:Y:S05]  /*2e00*/  BSYNC B1 ;  /* 0x0000000000017941 */ /* 0x000fea0003800000 */
.L_x_48:
[----:B0----5:R-:W-:Y:S01]  /*2e10*/  HADD2.F32 R5, -RZ, R24.H0_H0 ;  /* 0x20000018ff057230 */ /* 0x021fe20000004100 */
        /* <DEDUP_REMOVED lines=8> */
.L_x_51:
[----:B------:R-:W-:Y:S05]  /*2ea0*/  BSYNC B1 ;  /* 0x0000000000017941 */ /* 0x000fea0003800000 */
.L_x_50:
        /* <DEDUP_REMOVED lines=9> */
.L_x_53:
[----:B------:R-:W-:Y:S05]  /*2f40*/  BSYNC B1 ;  /* 0x0000000000017941 */ /* 0x000fea0003800000 */
.L_x_52:
        /* <DEDUP_REMOVED lines=10> */
.L_x_55:
[----:B------:R-:W-:Y:S05]  /*2ff0*/  BSYNC B1 ;  /* 0x0000000000017941 */ /* 0x000fea0003800000 */
.L_x_54:
        /* <DEDUP_REMOVED lines=10> */
.L_x_57:
[----:B------:R-:W-:Y:S05]  /*30a0*/  BSYNC B1 ;  /* 0x0000000000017941 */ /* 0x000fea0003800000 */
.L_x_56:
        /* <DEDUP_REMOVED lines=9> */
.L_x_59:
[----:B------:R-:W-:Y:S05]  /*3140*/  BSYNC B1 ;  /* 0x0000000000017941 */ /* 0x000fea0003800000 */
.L_x_58:
        /* <DEDUP_REMOVED lines=9> */
.L_x_61:
[----:B------:R-:W-:Y:S05]  /*31e0*/  BSYNC B1 ;  /* 0x0000000000017941 */ /* 0x000fea0003800000 */
.L_x_60:
        /* <DEDUP_REMOVED lines=10> */
.L_x_63:
[----:B------:R-:W-:Y:S05]  /*3290*/  BSYNC B1 ;  /* 0x0000000000017941 */ /* 0x000fea0003800000 */
.L_x_62:
        /* <DEDUP_REMOVED lines=10> */
.L_x_65:
[----:B------:R-:W-:Y:S05]  /*3340*/  BSYNC B1 ;  /* 0x0000000000017941 */ /* 0x000fea0003800000 */
.L_x_64:
        /* <DEDUP_REMOVED lines=9> */
.L_x_67:
[----:B------:R-:W-:Y:S05]  /*33e0*/  BSYNC B1 ;  /* 0x0000000000017941 */ /* 0x000fea0003800000 */
.L_x_66:
        /* <DEDUP_REMOVED lines=9> */
.L_x_69:
[----:B------:R-:W-:Y:S05]  /*3480*/  BSYNC B1 ;  /* 0x0000000000017941 */ /* 0x000fea0003800000 */
.L_x_68:
        /* <DEDUP_REMOVED lines=10> */
.L_x_71:
[----:B------:R-:W-:Y:S05]  /*3530*/  BSYNC B1 ;  /* 0x0000000000017941 */ /* 0x000fea0003800000 */
.L_x_70:
        /* <DEDUP_REMOVED lines=10> */
.L_x_73:
[----:B------:R-:W-:Y:S05]  /*35e0*/  BSYNC B1 ;  /* 0x0000000000017941 */ /* 0x000fea0003800000 */
.L_x_72:
        /* <DEDUP_REMOVED lines=9> */
.L_x_75:
[----:B------:R-:W-:Y:S05]  /*3680*/  BSYNC B1 ;  /* 0x0000000000017941 */ /* 0x000fea0003800000 */
.L_x_74:
        /* <DEDUP_REMOVED lines=9> */
.L_x_77:
[----:B------:R-:W-:Y:S05]  /*3720*/  BSYNC B1 ;  /* 0x0000000000017941 */ /* 0x000fea0003800000 */
.L_x_76:
        /* <DEDUP_REMOVED lines=10> */
.L_x_79:
[----:B------:R-:W-:Y:S05]  /*37d0*/  BSYNC B1 ;  /* 0x0000000000017941 */ /* 0x000fea0003800000 */
.L_x_78:
        /* <DEDUP_REMOVED lines=10> */
.L_x_81:
[----:B------:R-:W-:Y:S05]  /*3880*/  BSYNC B1 ;  /* 0x0000000000017941 */ /* 0x000fea0003800000 */
.L_x_80:
        /* <DEDUP_REMOVED lines=9> */
.L_x_83:
[----:B------:R-:W-:Y:S05]  /*3920*/  BSYNC B1 ;  /* 0x0000000000017941 */ /* 0x000fea0003800000 */
.L_x_82:
        /* <DEDUP_REMOVED lines=9> */
.L_x_85:
[----:B------:R-:W-:Y:S05]  /*39c0*/  BSYNC B1 ;  /* 0x0000000000017941 */ /* 0x000fea0003800000 */
.L_x_84:
        /* <DEDUP_REMOVED lines=10> */
.L_x_87:
[----:B------:R-:W-:Y:S05]  /*3a70*/  BSYNC B1 ;  /* 0x0000000000017941 */ /* 0x000fea0003800000 */
.L_x_86:
        /* <DEDUP_REMOVED lines=10> */
.L_x_89:
[----:B------:R-:W-:Y:S05]  /*3b20*/  BSYNC B1 ;  /* 0x0000000000017941 */ /* 0x000fea0003800000 */
.L_x_88:
        /* <DEDUP_REMOVED lines=9> */
.L_x_91:
[----:B------:R-:W-:Y:S05]  /*3bc0*/  BSYNC B1 ;  /* 0x0000000000017941 */ /* 0x000fea0003800000 */
.L_x_90:
        /* <DEDUP_REMOVED lines=9> */
.L_x_93:
[----:B------:R-:W-:Y:S05]  /*3c60*/  BSYNC B1 ;  /* 0x0000000000017941 */ /* 0x000fea0003800000 */
.L_x_92:
        /* <DEDUP_REMOVED lines=10> */
.L_x_95:
[----:B------:R-:W-:Y:S05]  /*3d10*/  BSYNC B1 ;  /* 0x0000000000017941 */ /* 0x000fea0003800000 */
.L_x_94:
        /* <DEDUP_REMOVED lines=10> */
.L_x_97:
[----:B------:R-:W-:Y:S05]  /*3dc0*/  BSYNC B1 ;  /* 0x0000000000017941 */ /* 0x000fea0003800000 */
.L_x_96:
        /* <DEDUP_REMOVED lines=9> */
.L_x_99:
[----:B------:R-:W-:Y:S05]  /*3e60*/  BSYNC B1 ;  /* 0x0000000000017941 */ /* 0x000fea0003800000 */
.L_x_98:
        /* <DEDUP_REMOVED lines=9> */
.L_x_101:
[----:B------:R-:W-:Y:S05]  /*3f00*/  BSYNC B1 ;  /* 0x0000000000017941 */ /* 0x000fea0003800000 */
.L_x_100:
        /* <DEDUP_REMOVED lines=10> */
.L_x_103:
[----:B------:R-:W-:Y:S05]  /*3fb0*/  BSYNC B1 ;  /* 0x0000000000017941 */ /* 0x000fea0003800000 */
.L_x_102:
        /* <DEDUP_REMOVED lines=10> */
.L_x_105:
[----:B------:R-:W-:Y:S05]  /*4060*/  BSYNC B1 ;  /* 0x0000000000017941 */ /* 0x000fea0003800000 */
.L_x_104:
        /* <DEDUP_REMOVED lines=9> */
.L_x_107:
[----:B------:R-:W-:Y:S05]  /*4100*/  BSYNC B1 ;  /* 0x0000000000017941 */ /* 0x000fea0003800000 */
.L_x_106:
        /* <DEDUP_REMOVED lines=9> */
.L_x_109:
[----:B------:R-:W-:Y:S05]  /*41a0*/  BSYNC B1 ;  /* 0x0000000000017941 */ /* 0x000fea0003800000 */
.L_x_108:
        /* <DEDUP_REMOVED lines=10> */
.L_x_111:
[----:B------:R-:W-:Y:S05]  /*4250*/  BSYNC B1 ;  /* 0x0000000000017941 */ /* 0x000fea0003800000 */
.L_x_110:
        /* <DEDUP_REMOVED lines=10> */
.L_x_113:
[----:B------:R-:W-:Y:S05]  /*4300*/  BSYNC B1 ;  /* 0x0000000000017941 */ /* 0x000fea0003800000 */
.L_x_112:
        /* <DEDUP_REMOVED lines=9> */
.L_x_115:
[----:B------:R-:W-:Y:S05]  /*43a0*/  BSYNC B1 ;  /* 0x0000000000017941 */ /* 0x000fea0003800000 */
.L_x_114:
        /* <DEDUP_REMOVED lines=9> */
.L_x_117:
[----:B------:R-:W-:Y:S05]  /*4440*/  BSYNC B1 ;  /* 0x0000000000017941 */ /* 0x000fea0003800000 */
.L_x_116:
        /* <DEDUP_REMOVED lines=10> */
.L_x_119:
[----:B------:R-:W-:Y:S05]  /*44f0*/  BSYNC B1 ;  /* 0x0000000000017941 */ /* 0x000fea0003800000 */
.L_x_118:
        /* <DEDUP_REMOVED lines=10> */
.L_x_121:
[----:B------:R-:W-:Y:S05]  /*45a0*/  BSYNC B1 ;  /* 0x0000000000017941 */ /* 0x000fea0003800000 */
.L_x_120:
        /* <DEDUP_REMOVED lines=9> */
.L_x_123:
[----:B------:R-:W-:Y:S05]  /*4640*/  BSYNC B1 ;  /* 0x0000000000017941 */ /* 0x000fea0003800000 */
.L_x_122:
        /* <DEDUP_REMOVED lines=9> */
.L_x_125:
[----:B------:R-:W-:Y:S05]  /*46e0*/  BSYNC B1 ;  /* 0x0000000000017941 */ /* 0x000fea0003800000 */
.L_x_124:
        /* <DEDUP_REMOVED lines=10> */
.L_x_127:
[----:B------:R-:W-:Y:S05]  /*4790*/  BSYNC B1 ;  /* 0x0000000000017941 */ /* 0x000fea0003800000 */
.L_x_126:
        /* <DEDUP_REMOVED lines=10> */
.L_x_129:
[----:B------:R-:W-:Y:S05]  /*4840*/  BSYNC B1 ;  /* 0x0000000000017941 */ /* 0x000fea0003800000 */
.L_x_128:
        /* <DEDUP_REMOVED lines=9> */
.L_x_131:
[----:B------:R-:W-:Y:S05]  /*48e0*/  BSYNC B1 ;  /* 0x0000000000017941 */ /* 0x000fea0003800000 */
.L_x_130:
        /* <DEDUP_REMOVED lines=9> */
.L_x_133:
[----:B------:R-:W-:Y:S05]  /*4980*/  BSYNC B1 ;  /* 0x0000000000017941 */ /* 0x000fea0003800000 */
.L_x_132:
        /* <DEDUP_REMOVED lines=10> */
.L_x_135:
[----:B------:R-:W-:Y:S05]  /*4a30*/  BSYNC B1 ;  /* 0x0000000000017941 */ /* 0x000fea0003800000 */
.L_x_134:
        /* <DEDUP_REMOVED lines=10> */
.L_x_137:
[----:B------:R-:W-:Y:S05]  /*4ae0*/  BSYNC B1 ;  /* 0x0000000000017941 */ /* 0x000fea0003800000 */
.L_x_136:
        /* <DEDUP_REMOVED lines=9> */
.L_x_139:
[----:B------:R-:W-:Y:S05]  /*4b80*/  BSYNC B1 ;  /* 0x0000000000017941 */ /* 0x000fea0003800000 */
.L_x_138:
        /* <DEDUP_REMOVED lines=9> */
.L_x_141:
[----:B------:R-:W-:Y:S05]  /*4c20*/  BSYNC B1 ;  /* 0x0000000000017941 */ /* 0x000fea0003800000 */
.L_x_140:
        /* <DEDUP_REMOVED lines=10> */
.L_x_143:
[----:B------:R-:W-:Y:S05]  /*4cd0*/  BSYNC B1 ;  /* 0x0000000000017941 */ /* 0x000fea0003800000 */
.L_x_142:
        /* <DEDUP_REMOVED lines=10> */
.L_x_145:
[----:B------:R-:W-:Y:S05]  /*4d80*/  BSYNC B1 ;  /* 0x0000000000017941 */ /* 0x000fea0003800000 */
.L_x_144:
        /* <DEDUP_REMOVED lines=9> */
.L_x_147:
[----:B------:R-:W-:Y:S05]  /*4e20*/  BSYNC B1 ;  /* 0x0000000000017941 */ /* 0x000fea0003800000 */
.L_x_146:
        /* <DEDUP_REMOVED lines=9> */
.L_x_149:
[----:B------:R-:W-:Y:S05]  /*4ec0*/  BSYNC B1 ;  /* 0x0000000000017941 */ /* 0x000fea0003800000 */
.L_x_148:
        /* <DEDUP_REMOVED lines=10> */
.L_x_151:
[----:B------:R-:W-:Y:S05]  /*4f70*/  BSYNC B1 ;  /* 0x0000000000017941 */ /* 0x000fea0003800000 */
.L_x_150:
[----:B-----5:R-:W-:Y:S01]  /*4f80*/  HADD2.F32 R5, -RZ, R24.H0_H0 ;  /* 0x20000018ff057230 */ /* 0x020fe20000004100 */
[----:B------:R-:W-:Y:S01]  /*4f90*/  ISETP.GT.AND P0, PT, R4, 0x79, PT ;  /* 0x000000790400780c */ /* 0x000fe20003f04270 */
[----:B------:R-:W-:Y:S01]  /*4fa0*/  @P2 IMAD.MOV.U32 R4, RZ, RZ, R10 ;  /* 0x000000ffff042224 */ /* 0x000fe200078e000a */
[----:B------:R-:W-:Y:S02]  /*4fb0*/  BSSY B1, `(.L_x_152) ;  /* 0x000000a000017945 */ /* 0x000fe40003800000 */
[----:B------:R-:W-:Y:S01]  /*4fc0*/  FMUL R5, R5, R90 ;  /* 0x0000005a05057220 */ /* 0x000fe20000400000 */
[----:B------:R-:W-:-:S03]  /*4fd0*/  ISETP.GT.AND P3, PT, R3, RZ, P0 ;  /* 0x000000ff0300720c */ /* 0x000fc60000764270 */
[----:B------:R-:W-:-:S05]  /*4fe0*/  FFMA R5, R84, R23, R5 ;  /* 0x0000001754057223 */ /* 0x000fca0000000005 */
[----:B------:R-:W-:-:S04]  /*4ff0*/  F2FP.F16.F32.PACK_AB R5, RZ, R5 ;  /* 0x00000005ff05723e */ /* 0x000fc800000000ff */
[----:B0-----:R-:W-:Y:S01]  /*5000*/  PRMT R14, R5, 0x7610, R14 ;  /* 0x00007610050e7816 */ /* 0x001fe2000000000e */
[----:B------:R-:W-:-:S05]  /*5010*/  @P2 IMAD.MOV.U32 R5, RZ, RZ, R11 ;  /* 0x000000ffff052224 */ /* 0x000fca00078e000b */
[----:B------:R0:W-:Y:S01]  /*5020*/  @P2 STG.E.U16 desc[UR36][R4.64+0xf0], R14 ;  /* 0x0000f00e04002986 */ /* 0x0001e2000c101524 */
[----:B------:R-:W-:Y:S05]  /*5030*/  @!P3 BRA `(.L_x_153) ;  /* 0x000000000004b947 */ /* 0x000fea0003800000 */
[----:B------:R0:W5:Y:S02]  /*5040*/  LDG.E.LTC128B.U16 R24, desc[UR36][R6.64+0xf2] ;  /* 0x0000f22406187981 */ /* 0x000164000c1e1520 */
.L_x_153:
[----:B------:R-:W-:Y:S05]  /*5050*/  BSYNC B1 ;  /* 0x0000000000017941 */ /* 0x000fea0003800000 */
.L_x_152:
        /* <DEDUP_REMOVED lines=9> */
.L_x_155:
[----:B------:R-:W-:Y:S05]  /*50f0*/  BSYNC B1 ;  /* 0x0000000000017941 */ /* 0x000fea0003800000 */
.L_x_154:
[----:B-----5:R-:W-:Y:S01]  /*5100*/  HADD2.F32 R5, -RZ, R24.H0_H0 ;  /* 0x20000018ff057230 */ /* 0x020fe20000004100 */
[----:B------:R-:W-:Y:S01]  /*5110*/  ISETP.GT.AND P0, PT, R3, 0x8, P0 ;  /* 0x000000080300780c */ /* 0x000fe20000704270 */
[----:B0-----:R-:W-:Y:S01]  /*5120*/  @P1 IMAD.MOV.U32 R4, RZ, RZ, R12 ;  /* 0x000000ffff041224 */ /* 0x001fe200078e000c */
[----:B------:R-:W-:Y:S02]  /*5130*/  BSSY B1, `(.L_x_156) ;  /* 0x0000009000017945 */ /* 0x000fe40003800000 */
[----:B------:R-:W-:-:S04]  /*5140*/  FMUL R5, R5, R90 ;  /* 0x0000005a05057220 */ /* 0x000fc80000400000 */
[----:B------:R-:W-:-:S05]  /*5150*/  FFMA R5, R86, R23, R5 ;  /* 0x0000001756057223 */ /* 0x000fca0000000005 */
[----:B------:R-:W-:-:S04]  /*5160*/  F2FP.F16.F32.PACK_AB R5, RZ, R5 ;  /* 0x00000005ff05723e */ /* 0x000fc800000000ff */
[----:B-1-3--:R-:W-:Y:S01]  /*5170*/  PRMT R6, R5, 0x7610, R6 ;  /* 0x0000761005067816 */ /* 0x00afe20000000006 */
[----:B------:R-:W-:-:S05]  /*5180*/  @P1 IMAD.MOV.U32 R5, RZ, RZ, R13 ;  /* 0x000000ffff051224 */ /* 0x000fca00078e000d */
[----:B------:R0:W-:Y:S01]  /*5190*/  @P1 STG.E.U16 desc[UR36][R4.64+0xf0], R6 ;  /* 0x0000f00604001986 */ /* 0x0001e2000c101524 */
[----:B------:R-:W-:Y:S05]  /*51a0*/  @!P0 BRA `(.L_x_157) ;  /* 0x0000000000048947 */ /* 0x000fea0003800000 */
[----:B------:R1:W5:Y:S02]  /*51b0*/  LDG.E.LTC128B.U16 R24, desc[UR36][R8.64+0xf2] ;  /* 0x0000f22408187981 */ /* 0x000364000c1e1520 */
.L_x_157:
[----:B------:R-:W-:Y:S05]  /*51c0*/  BSYNC B1 ;  /* 0x0000000000017941 */ /* 0x000fea0003800000 */
.L_x_156:
[----:B------:R-:W-:Y:S05]  /*51d0*/  @!P0 BRA `(.L_x_158) ;  /* 0x0000001000e88947 */ /* 0x000fea0003800000 */
[----:B-----5:R-:W-:-:S05]  /*51e0*/  HADD2.F32 R3, -RZ, R24.H0_H0 ;  /* 0x20000018ff037230 */ /* 0x020fca0000004100 */
[----:B0-----:R-:W-:-:S04]  /*51f0*/  FMUL R4, R3, R90 ;  /* 0x0000005a03047220 */ /* 0x001fc80000400000 */
[----:B------:R-:W-:-:S05]  /*5200*/  FFMA R4, R87, R23, R4 ;  /* 0x0000001757047223 */ /* 0x000fca0000000004 */
[----:B------:R-:W-:-:S05]  /*5210*/  F2FP.F16.F32.PACK_AB R4, RZ, R4 ;  /* 0x00000004ff04723e */ /* 0x000fca00000000ff */
[----:B------:R3:W-:Y:S01]  /*5220*/  STG.E.U16 desc[UR36][R12.64+0xf2], R4 ;  /* 0x0000f2040c007986 */ /* 0x0007e2000c101524 */
[----:B------:R-:W-:Y:S05]  /*5230*/  BRA `(.L_x_158) ;  /* 0x0000001000d07947 */ /* 0x000fea0003800000 */
.L_x_33:
[----:B------:R-:W-:Y:S01]  /*5240*/  ISETP.GT.AND P3, PT, R4, 0x1, PT ;  /* 0x000000010400780c */ /* 0x000fe20003f64270 */
[----:B------:R-:W-:Y:S01]  /*5250*/  ULDC.64 UR4, c[0x0][0x5c0] ;  /* 0x0001700000047ab9 */ /* 0x000fe20000000a00 */
[-C--:B------:R-:W-:Y:S01]  /*5260*/  FMUL R24, R24, R23.reuse ;  /* 0x0000001718187220 */ /* 0x080fe20000400000 */
[----:B------:R-:W-:Y:S01]  /*5270*/  LEA R6, P4, R106, UR4, 0x1 ;  /* 0x000000046a067c11 */ /* 0x000fe2000f8808ff */
[-C--:B------:R-:W-:Y:S01]  /*5280*/  FMUL R25, R25, R23.reuse ;  /* 0x0000001719197220 */ /* 0x080fe20000400000 */
[----:B------:R-:W-:Y:S01]  /*5290*/  ISETP.GT.AND P0, PT, R3, RZ, P3 ;  /* 0x000000ff0300720c */ /* 0x000fe20001f04270 */
[-C--:B------:R-:W-:Y:S01]  /*52a0*/  FMUL R26, R26, R23.reuse ;  /* 0x000000171a1a7220 */ /* 0x080fe20000400000 */
[----:B------:R-:W-:Y:S01]  /*52b0*/  F2FP.F16.F32.PACK_AB R24, RZ, R24 ;  /* 0x00000018ff18723e */ /* 0x000fe200000000ff */
[-C--:B------:R-:W-:Y:S01]  /*52c0*/  FMUL R27, R27, R23.reuse ;  /* 0x000000171b1b7220 */ /* 0x080fe20000400000 */
[----:B------:R-:W-:Y:S01]  /*52d0*/  LEA.HI.X R7, R106, UR5, R103, 0x1, P4 ;  /* 0x000000056a077c11 */ /* 0x000fe2000a0f0c67 */
[----:B------:R-:W-:Y:S01]  /*52e0*/  FMUL R28, R28, R23 ;  /* 0x000000171c1c7220 */ /* 0x000fe20000400000 */
[----:B------:R-:W-:Y:S01]  /*52f0*/  F2FP.F16.F32.PACK_AB R25, RZ, R25 ;  /* 0x00000019ff19723e */ /* 0x000fe200000000ff */
[-C--:B------:R-:W-:Y:S01]  /*5300*/  FMUL R29, R29, R23.reuse ;  /* 0x000000171d1d7220 */ /* 0x080fe20000400000 */
[----:B------:R-:W-:Y:S01]  /*5310*/  ISETP.GT.AND P2, PT, R3, 0x8, P2 ;  /* 0x000000080300780c */ /* 0x000fe20001744270 */
[----:B------:R-:W-:Y:S01]  /*5320*/  @P1 STG.E.U16 desc[UR36][R6.64], R24 ;  /* 0x0000001806001986 */ /* 0x000fe2000c101524 */
[----:B------:R-:W-:Y:S01]  /*5330*/  ISETP.GT.AND P1, PT, R4, 0x8, PT ;  /* 0x000000080400780c */ /* 0x000fe20003f24270 */
[-C--:B------:R-:W-:Y:S01]  /*5340*/  FMUL R30, R30, R23.reuse ;  /* 0x000000171e1e7220 */ /* 0x080fe20000400000 */
[C---:B------:R-:W-:Y:S01]  /*5350*/  SHF.L.U64.HI R5, R91.reuse, 0x1, R92 ;  /* 0x000000015b057819 */ /* 0x040fe2000001025c */
[----:B------:R-:W-:Y:S01]  /*5360*/  @P0 STG.E.U16 desc[UR36][R6.64+0x2], R25 ;  /* 0x0000021906000986 */ /* 0x000fe2000c101524 */
[----:B------:R-:W-:Y:S01]  /*5370*/  LEA R8, P5, R91, R6, 0x1 ;  /* 0x000000065b087211 */ /* 0x000fe200078a08ff */
[-C--:B------:R-:W-:Y:S01]  /*5380*/  FMUL R31, R31, R23.reuse ;  /* 0x000000171f1f7220 */ /* 0x080fe20000400000 */
[----:B------:R-:W-:Y:S01]  /*5390*/  ISETP.GT.AND P3, PT, R3, 0x8, P3 ;  /* 0x000000080300780c */ /* 0x000fe20001f64270 */
[-C--:B------:R-:W-:Y:S01]  /*53a0*/  FMUL R32, R32, R23.reuse ;  /* 0x0000001720207220 */ /* 0x080fe20000400000 */
[----:B------:R-:W-:Y:S01]  /*53b0*/  ISETP.GT.AND P0, PT, R4, 0x9, PT ;  /* 0x000000090400780c */ /* 0x000fe20003f04270 */
[----:B------:R-:W-:Y:S01]  /*53c0*/  IMAD.X R9, R5, 0x1, R7, P5 ;  /* 0x0000000105097824 */ /* 0x000fe200028e0607 */
[----:B------:R-:W-:Y:S01]  /*53d0*/  ISETP.GT.AND P4, PT, R3, RZ, P1 ;  /* 0x000000ff0300720c */ /* 0x000fe20000f84270 */
[-C--:B------:R-:W-:Y:S01]  /*53e0*/  FMUL R33, R33, R23.reuse ;  /* 0x0000001721217220 */ /* 0x080fe20000400000 */
[----:B------:R-:W-:Y:S01]  /*53f0*/  F2FP.F16.F32.PACK_AB R26, RZ, R26 ;  /* 0x0000001aff1a723e */ /* 0x000fe200000000ff */
[-C--:B------:R-:W-:Y:S01]  /*5400*/  FMUL R34, R34, R23.reuse ;  /* 0x0000001722227220 */ /* 0x080fe20000400000 */
[----:B------:R-:W-:Y:S01]  /*5410*/  ISETP.GT.AND P5, PT, R3, RZ, P0 ;  /* 0x000000ff0300720c */ /* 0x000fe200007a4270 */
[----:B------:R-:W-:Y:S01]  /*5420*/  FMUL R35, R35, R23 ;  /* 0x0000001723237220 */ /* 0x000fe20000400000 */
[----:B------:R-:W-:Y:S01]  /*5430*/  F2FP.F16.F32.PACK_AB R27, RZ, R27 ;  /* 0x0000001bff1b723e */ /* 0x000fe200000000ff */
[----:B------:R-:W-:Y:S01]  /*5440*/  @P2 STG.E.U16 desc[UR36][R8.64], R26 ;  /* 0x0000001a08002986 */ /* 0x000fe2000c101524 */
[----:B------:R-:W-:Y:S01]  /*5450*/  F2FP.F16.F32.PACK_AB R28, RZ, R28 ;  /* 0x0000001cff1c723e */ /* 0x000fe200000000ff */
[-C--:B------:R-:W-:Y:S01]  /*5460*/  FMUL R36, R36, R23.reuse ;  /* 0x0000001724247220 */ /* 0x080fe20000400000 */
[----:B------:R-:W-:Y:S01]  /*5470*/  ISETP.GT.AND P2, PT, R3, 0x8, P1 ;  /* 0x000000080300780c */ /* 0x000fe20000f44270 */
[----:B------:R-:W-:Y:S01]  /*5480*/  @P3 STG.E.U16 desc[UR36][R8.64+0x2], R27 ;  /* 0x0000021b08003986 */ /* 0x000fe2000c101524 */
[----:B------:R-:W-:Y:S01]  /*5490*/  ISETP.GT.AND P1, PT, R4, 0x10, PT ;  /* 0x000000100400780c */ /* 0x000fe20003f24270 */
[----:B------:R-:W-:Y:S01]  /*54a0*/  FMUL R37, R37, R23 ;  /* 0x0000001725257220 */ /* 0x000fe20000400000 */
[----:B------:R-:W-:Y:S01]  /*54b0*/  F2FP.F16.F32.PACK_AB R29, RZ, R29 ;  /* 0x0000001dff1d723e */ /* 0x000fe200000000ff */
[----:B------:R-:W-:Y:S01]  /*54c0*/  @P4 STG.E.U16 desc[UR36][R6.64+0x10], R28 ;  /* 0x0000101c06004986 */ /* 0x000fe2000c101524 */
[C---:B------:R-:W-:Y:S01]  /*54d0*/  ISETP.GT.AND P3, PT, R3.reuse, 0x8, P0 ;  /* 0x000000080300780c */ /* 0x040fe20000764270 */
[-C--:B------:R-:W-:Y:S01]  /*54e0*/  FMUL R38, R38, R23.reuse ;  /* 0x0000001726267220 */ /* 0x080fe20000400000 */
[----:B------:R-:W-:Y:S01]  /*54f0*/  ISETP.GT.AND P0, PT, R4, 0x11, PT ;  /* 0x000000110400780c */ /* 0x000fe20003f04270 */
[----:B------:R-:W-:Y:S01]  /*5500*/  @P5 STG.E.U16 desc[UR36][R6.64+0x12], R29 ;  /* 0x0000121d06005986 */ /* 0x000fe2000c101524 */
        /* <DEDUP_REMOVED lines=161> */
[----:B------:R-:W-:Y:S01]  /*5f20*/  FMUL R87, R87, R23 ;  /* 0x0000001757577220 */ /* 0x000fe20000400000 */
[----:B------:R-:W-:-:S02]  /*5f30*/  F2FP.F16.F32.PACK_AB R62, RZ, R62 ;  /* 0x0000003eff3e723e */ /* 0x000fc400000000ff */
[C---:B------:R-:W-:Y:S02]  /*5f40*/  ISETP.GT.AND P5, PT, R3.reuse, RZ, P0 ;  /* 0x000000ff0300720c */ /* 0x040fe400007a4270 */
[----:B------:R-:W-:Y:S01]  /*5f50*/  F2FP.F16.F32.PACK_AB R63, RZ, R63 ;  /* 0x0000003fff3f723e */ /* 0x000fe200000000ff */
[----:B------:R-:W-:Y:S01]  /*5f60*/  @P2 STG.E.U16 desc[UR36][R8.64+0x90], R62 ;  /* 0x0000903e08002986 */ /* 0x000fe2000c101524 */
[----:B------:R-:W-:Y:S02]  /*5f70*/  F2FP.F16.F32.PACK_AB R64, RZ, R64 ;  /* 0x00000040ff40723e */ /* 0x000fe400000000ff */
[C---:B------:R-:W-:Y:S01]  /*5f80*/  ISETP.GT.AND P2, PT, R3.reuse, 0x8, P1 ;  /* 0x000000080300780c */ /* 0x040fe20000f44270 */
[----:B------:R-:W-:Y:S01]  /*5f90*/  @P3 STG.E.U16 desc[UR36][R8.64+0x92], R63 ;  /* 0x0000923f08003986 */ /* 0x000fe2000c101524 */
[----:B------:R-:W-:Y:S02]  /*5fa0*/  ISETP.GT.AND P1, PT, R4, 0x58, PT ;  /* 0x000000580400780c */ /* 0x000fe40003f24270 */
[----:B------:R-:W-:Y:S01]  /*5fb0*/  F2FP.F16.F32.PACK_AB R65, RZ, R65 ;  /* 0x00000041ff41723e */ /* 0x000fe200000000ff */
[----:B------:R-:W-:Y:S01]  /*5fc0*/  @P4 STG.E.U16 desc[UR36][R6.64+0xa0], R64 ;  /* 0x0000a04006004986 */ /* 0x000fe2000c101524 */
[----:B------:R-:W-:-:S02]  /*5fd0*/  ISETP.GT.AND P3, PT, R3, 0x8, P0 ;  /* 0x000000080300780c */ /* 0x000fc40000764270 */
[----:B------:R-:W-:Y:S01]  /*5fe0*/  ISETP.GT.AND P0, PT, R4, 0x59, PT ;  /* 0x000000590400780c */ /* 0x000fe20003f04270 */
[----:B------:R-:W-:Y:S01]  /*5ff0*/  @P5 STG.E.U16 desc[UR36][R6.64+0xa2], R65 ;  /* 0x0000a24106005986 */ /* 0x000fe2000c101524 */
[C---:B------:R-:W-:Y:S02]  /*6000*/  ISETP.GT.AND P4, PT, R3.reuse, RZ, P1 ;  /* 0x000000ff0300720c */ /* 0x040fe40000f84270 */
[----:B------:R-:W-:Y:S02]  /*6010*/  F2FP.F16.F32.PACK_AB R66, RZ, R66 ;  /* 0x00000042ff42723e */ /* 0x000fe400000000ff */
[----:B------:R-:W-:Y:S02]  /*6020*/  ISETP.GT.AND P5, PT, R3, RZ, P0 ;  /* 0x000000ff0300720c */ /* 0x000fe400007a4270 */
[----:B------:R-:W-:Y:S01]  /*6030*/  F2FP.F16.F32.PACK_AB R67, RZ, R67 ;  /* 0x00000043ff43723e */ /* 0x000fe200000000ff */
[----:B------:R-:W-:Y:S01]  /*6040*/  @P2 STG.E.U16 desc[UR36][R8.64+0xa0], R66 ;  /* 0x0000a04208002986 */ /* 0x000fe2000c101524 */
[----:B------:R-:W-:-:S02]  /*6050*/  F2FP.F16.F32.PACK_AB R68, RZ, R68 ;  /* 0x00000044ff44723e */ /* 0x000fc400000000ff */
[C---:B------:R-:W-:Y:S01]  /*6060*/  ISETP.GT.AND P2, PT, R3.reuse, 0x8, P1 ;  /* 0x000000080300780c */ /* 0x040fe20000f44270 */
[----:B------:R-:W-:Y:S01]  /*6070*/  @P3 STG.E.U16 desc[UR36][R8.64+0xa2], R67 ;  /* 0x0000a24308003986 */ /* 0x000fe2000c101524 */
[C---:B------:R-:W-:Y:S02]  /*6080*/  ISETP.GT.AND P1, PT, R4.reuse, 0x60, PT ;  /* 0x000000600400780c */ /* 0x040fe40003f24270 */
[----:B------:R-:W-:Y:S01]  /*6090*/  F2FP.F16.F32.PACK_AB R69, RZ, R69 ;  /* 0x00000045ff45723e */ /* 0x000fe200000000ff */
[----:B------:R-:W-:Y:S01]  /*60a0*/  @P4 STG.E.U16 desc[UR36][R6.64+0xb0], R68 ;  /* 0x0000b04406004986 */ /* 0x000fe2000c101524 */
[C---:B------:R-:W-:Y:S02]  /*60b0*/  ISETP.GT.AND P3, PT, R3.reuse, 0x8, P0 ;  /* 0x000000080300780c */ /* 0x040fe40000764270 */
[----:B------:R-:W-:Y:S01]  /*60c0*/  ISETP.GT.AND P0, PT, R4, 0x61, PT ;  /* 0x000000610400780c */ /* 0x000fe20003f04270 */
[----:B------:R-:W-:Y:S01]  /*60d0*/  @P5 STG.E.U16 desc[UR36][R6.64+0xb2], R69 ;  /* 0x0000b24506005986 */ /* 0x000fe2000c101524 */
[----:B------:R-:W-:-:S02]  /*60e0*/  ISETP.GT.AND P4, PT, R3, RZ, P1 ;  /* 0x000000ff0300720c */ /* 0x000fc40000f84270 */
[C---:B------:R-:W-:Y:S02]  /*60f0*/  ISETP.GT.AND P5, PT, R3.reuse, RZ, P0 ;  /* 0x000000ff0300720c */ /* 0x040fe400007a4270 */
[----:B------:R-:W-:Y:S02]  /*6100*/  F2FP.F16.F32.PACK_AB R70, RZ, R70 ;  /* 0x00000046ff46723e */ /* 0x000fe400000000ff */
[----:B------:R-:W-:Y:S02]  /*6110*/  F2FP.F16.F32.PACK_AB R71, RZ, R71 ;  /* 0x00000047ff47723e */ /* 0x000fe400000000ff */
[----:B------:R-:W-:Y:S01]  /*6120*/  F2FP.F16.F32.PACK_AB R72, RZ, R72 ;  /* 0x00000048ff48723e */ /* 0x000fe200000000ff */
[----:B------:R-:W-:Y:S01]  /*6130*/  @P2 STG.E.U16 desc[UR36][R8.64+0xb0], R70 ;  /* 0x0000b04608002986 */ /* 0x000fe2000c101524 */
[----:B------:R-:W-:Y:S02]  /*6140*/  F2FP.F16.F32.PACK_AB R73, RZ, R73 ;  /* 0x00000049ff49723e */ /* 0x000fe400000000ff */
[C---:B------:R-:W-:Y:S01]  /*6150*/  ISETP.GT.AND P1, PT, R3.reuse, 0x8, P1 ;  /* 0x000000080300780c */ /* 0x040fe20000f24270 */
[----:B------:R-:W-:Y:S01]  /*6160*/  @P3 STG.E.U16 desc[UR36][R8.64+0xb2], R71 ;  /* 0x0000b24708003986 */ /* 0x000fe2000c101524 */
[----:B------:R-:W-:-:S02]  /*6170*/  ISETP.GT.AND P2, PT, R3, 0x8, P0 ;  /* 0x000000080300780c */ /* 0x000fc40000744270 */
[C---:B------:R-:W-:Y:S01]  /*6180*/  ISETP.GT.AND P0, PT, R4.reuse, 0x69, PT ;  /* 0x000000690400780c */ /* 0x040fe20003f04270 */
[----:B------:R-:W-:Y:S01]  /*6190*/  @P4 STG.E.U16 desc[UR36][R6.64+0xc0], R72 ;  /* 0x0000c04806004986 */ /* 0x000fe2000c101524 */
[----:B------:R-:W-:Y:S02]  /*61a0*/  ISETP.GT.AND P4, PT, R4, 0x68, PT ;  /* 0x000000680400780c */ /* 0x000fe40003f84270 */
[----:B------:R-:W-:Y:S01]  /*61b0*/  F2FP.F16.F32.PACK_AB R74, RZ, R74 ;  /* 0x0000004aff4a723e */ /* 0x000fe200000000ff */
[----:B------:R-:W-:Y:S01]  /*61c0*/  @P5 STG.E.U16 desc[UR36][R6.64+0xc2], R73 ;  /* 0x0000c24906005986 */ /* 0x000fe2000c101524 */
[C---:B------:R-:W-:Y:S02]  /*61d0*/  ISETP.GT.AND P5, PT, R3.reuse, RZ, P4 ;  /* 0x000000ff0300720c */ /* 0x040fe400027a4270 */
[----:B------:R-:W-:Y:S01]  /*61e0*/  ISETP.GT.AND P3, PT, R3, RZ, P0 ;  /* 0x000000ff0300720c */ /* 0x000fe20000764270 */
[----:B------:R-:W-:Y:S01]  /*61f0*/  @P1 STG.E.U16 desc[UR36][R8.64+0xc0], R74 ;  /* 0x0000c04a08001986 */ /* 0x000fe2000c101524 */
[----:B------:R-:W-:-:S02]  /*6200*/  F2FP.F16.F32.PACK_AB R75, RZ, R75 ;  /* 0x0000004bff4b723e */ /* 0x000fc400000000ff */
[----:B------:R-:W-:Y:S02]  /*6210*/  F2FP.F16.F32.PACK_AB R76, RZ, R76 ;  /* 0x0000004cff4c723e */ /* 0x000fe400000000ff */
[C---:B------:R-:W-:Y:S01]  /*6220*/  ISETP.GT.AND P4, PT, R3.reuse, 0x8, P4 ;  /* 0x000000080300780c */ /* 0x040fe20002784270 */
[----:B------:R-:W-:Y:S01]  /*6230*/  @P2 STG.E.U16 desc[UR36][R8.64+0xc2], R75 ;  /* 0x0000c24b08002986 */ /* 0x000fe2000c101524 */
[----:B------:R-:W-:Y:S02]  /*6240*/  F2FP.F16.F32.PACK_AB R77, RZ, R77 ;  /* 0x0000004dff4d723e */ /* 0x000fe400000000ff */
[C---:B------:R-:W-:Y:S01]  /*6250*/  ISETP.GT.AND P2, PT, R4.reuse, 0x71, PT ;  /* 0x000000710400780c */ /* 0x040fe20003f44270 */
[----:B------:R-:W-:Y:S01]  /*6260*/  @P5 STG.E.U16 desc[UR36][R6.64+0xd0], R76 ;  /* 0x0000d04c06005986 */ /* 0x000fe2000c101524 */
[----:B------:R-:W-:Y:S02]  /*6270*/  ISETP.GT.AND P5, PT, R3, 0x8, P0 ;  /* 0x000000080300780c */ /* 0x000fe400007a4270 */
[C---:B------:R-:W-:Y:S01]  /*6280*/  ISETP.GT.AND P1, PT, R4.reuse, 0x78, PT ;  /* 0x000000780400780c */ /* 0x040fe20003f24270 */
[----:B------:R-:W-:Y:S01]  /*6290*/  @P3 STG.E.U16 desc[UR36][R6.64+0xd2], R77 ;  /* 0x0000d24d06003986 */ /* 0x000fe2000c101524 */
[----:B------:R-:W-:-:S02]  /*62a0*/  ISETP.GT.AND P3, PT, R4, 0x70, PT ;  /* 0x000000700400780c */ /* 0x000fc40003f64270 */
[----:B------:R-:W-:Y:S01]  /*62b0*/  ISETP.GT.AND P0, PT, R4, 0x79, PT ;  /* 0x000000790400780c */ /* 0x000fe20003f04270 */
[----:B------:R-:W-:Y:S01]  /*62c0*/  @P4 IMAD.MOV.U32 R4, RZ, RZ, R8 ;  /* 0x000000ffff044224 */ /* 0x000fe200078e0008 */
[----:B------:R-:W-:Y:S01]  /*62d0*/  F2FP.F16.F32.PACK_AB R78, RZ, R78 ;  /* 0x0000004eff4e723e */ /* 0x000fe200000000ff */
[----:B------:R-:W-:Y:S01]  /*62e0*/  @P4 IMAD.MOV.U32 R5, RZ, RZ, R9 ;  /* 0x000000ffff054224 */ /* 0x000fe200078e0009 */
[----:B------:R-:W-:Y:S02]  /*62f0*/  F2FP.F16.F32.PACK_AB R79, RZ, R79 ;  /* 0x0000004fff4f723e */ /* 0x000fe400000000ff */
[----:B------:R-:W-:Y:S02]  /*6300*/  F2FP.F16.F32.PACK_AB R80, RZ, R80 ;  /* 0x00000050ff50723e */ /* 0x000fe400000000ff */
[----:B------:R0:W-:Y:S01]  /*6310*/  @P4 STG.E.U16 desc[UR36][R4.64+0xd0], R78 ;  /* 0x0000d04e04004986 */ /* 0x0001e2000c101524 */
[----:B------:R-:W-:Y:S02]  /*6320*/  ISETP.GT.AND P4, PT, R3, RZ, P2 ;  /* 0x000000ff0300720c */ /* 0x000fe40001784270 */
[----:B------:R-:W-:-:S02]  /*6330*/  F2FP.F16.F32.PACK_AB R81, RZ, R81 ;  /* 0x00000051ff51723e */ /* 0x000fc400000000ff */
[----:B------:R-:W-:Y:S02]  /*6340*/  ISETP.GT.AND P2, PT, R3, 0x8, P2 ;  /* 0x000000080300780c */ /* 0x000fe40001744270 */
[----:B------:R-:W-:Y:S02]  /*6350*/  F2FP.F16.F32.PACK_AB R82, RZ, R82 ;  /* 0x00000052ff52723e */ /* 0x000fe400000000ff */
[----:B------:R-:W-:Y:S02]  /*6360*/  F2FP.F16.F32.PACK_AB R83, RZ, R83 ;  /* 0x00000053ff53723e */ /* 0x000fe400000000ff */
[----:B------:R-:W-:Y:S01]  /*6370*/  F2FP.F16.F32.PACK_AB R84, RZ, R84 ;  /* 0x00000054ff54723e */ /* 0x000fe200000000ff */
[----:B0-----:R-:W-:Y:S01]  /*6380*/  @P5 IMAD.MOV.U32 R4, RZ, RZ, R8 ;  /* 0x000000ffff045224 */ /* 0x001fe200078e0008 */
[----:B------:R-:W-:Y:S01]  /*6390*/  F2FP.F16.F32.PACK_AB R85, RZ, R85 ;  /* 0x00000055ff55723e */ /* 0x000fe200000000ff */
[----:B------:R-:W-:Y:S01]  /*63a0*/  @P5 IMAD.MOV.U32 R5, RZ, RZ, R9 ;  /* 0x000000ffff055224 */ /* 0x000fe200078e0009 */
[----:B------:R-:W-:-:S02]  /*63b0*/  F2FP.F16.F32.PACK_AB R86, RZ, R86 ;  /* 0x00000056ff56723e */ /* 0x000fc400000000ff */
[----:B------:R-:W-:Y:S02]  /*63c0*/  F2FP.F16.F32.PACK_AB R87, RZ, R87 ;  /* 0x00000057ff57723e */ /* 0x000fe400000000ff */
[----:B------:R0:W-:Y:S01]  /*63d0*/  @P5 STG.E.U16 desc[UR36][R4.64+0xd2], R79 ;  /* 0x0000d24f04005986 */ /* 0x0001e2000c101524 */
[C---:B------:R-:W-:Y:S02]  /*63e0*/  ISETP.GT.AND P5, PT, R3.reuse, RZ, P3 ;  /* 0x000000ff0300720c */ /* 0x040fe40001fa4270 */
[----:B------:R-:W-:-:S11]  /*63f0*/  ISETP.GT.AND P3, PT, R3, 0x8, P3 ;  /* 0x000000080300780c */ /* 0x000fd60001f64270 */
[----:B0-----:R-:W-:Y:S02]  /*6400*/  @P5 IMAD.MOV.U32 R4, RZ, RZ, R6 ;  /* 0x000000ffff045224 */ /* 0x001fe400078e0006 */
[----:B------:R-:W-:-:S05]  /*6410*/  @P5 IMAD.MOV.U32 R5, RZ, RZ, R7 ;  /* 0x000000ffff055224 */ /* 0x000fca00078e0007 */
[----:B------:R0:W-:Y:S01]  /*6420*/  @P5 STG.E.U16 desc[UR36][R4.64+0xe0], R80 ;  /* 0x0000e05004005986 */ /* 0x0001e2000c101524 */
[C---:B------:R-:W-:Y:S02]  /*6430*/  ISETP.GT.AND P5, PT, R3.reuse, RZ, P0 ;  /* 0x000000ff0300720c */ /* 0x040fe400007a4270 */
[----:B------:R-:W-:Y:S01]  /*6440*/  ISETP.GT.AND P0, PT, R3, 0x8, P0 ;  /* 0x000000080300780c */ /* 0x000fe20000704270 */
[----:B0-----:R-:W-:Y:S02]  /*6450*/  @P4 IMAD.MOV.U32 R4, RZ, RZ, R6 ;  /* 0x000000ffff044224 */ /* 0x001fe400078e0006 */
[----:B------:R-:W-:-:S05]  /*6460*/  @P4 IMAD.MOV.U32 R5, RZ, RZ, R7 ;  /* 0x000000ffff054224 */ /* 0x000fca00078e0007 */
[----:B------:R0:W-:Y:S01]  /*6470*/  @P4 STG.E.U16 desc[UR36][R4.64+0xe2], R81 ;  /* 0x0000e25104004986 */ /* 0x0001e2000c101524 */
[C---:B------:R-:W-:Y:S02]  /*6480*/  ISETP.GT.AND P4, PT, R3.reuse, RZ, P1 ;  /* 0x000000ff0300720c */ /* 0x040fe40000f84270 */
[----:B------:R-:W-:Y:S01]  /*6490*/  ISETP.GT.AND P1, PT, R3, 0x8, P1 ;  /* 0x000000080300780c */ /* 0x000fe20000f24270 */
[----:B0-----:R-:W-:Y:S02]  /*64a0*/  @P3 IMAD.MOV.U32 R4, RZ, RZ, R8 ;  /* 0x000000ffff043224 */ /* 0x001fe400078e0008 */
[----:B------:R-:W-:-:S05]  /*64b0*/  @P3 IMAD.MOV.U32 R5, RZ, RZ, R9 ;  /* 0x000000ffff053224 */ /* 0x000fca00078e0009 */
[----:B------:R0:W-:Y:S02]  /*64c0*/  @P3 STG.E.U16 desc[UR36][R4.64+0xe0], R82 ;  /* 0x0000e05204003986 */ /* 0x0001e4000c101524 */
[----:B0-----:R-:W-:Y:S02]  /*64d0*/  @P2 IMAD.MOV.U32 R4, RZ, RZ, R8 ;  /* 0x000000ffff042224 */ /* 0x001fe400078e0008 */
[----:B------:R-:W-:-:S05]  /*64e0*/  @P2 IMAD.MOV.U32 R5, RZ, RZ, R9 ;  /* 0x000000ffff052224 */ /* 0x000fca00078e0009 */
[----:B------:R0:W-:Y:S02]  /*64f0*/  @P2 STG.E.U16 desc[UR36][R4.64+0xe2], R83 ;  /* 0x0000e25304002986 */ /* 0x0001e4000c101524 */
[----:B0-----:R-:W-:Y:S02]  /*6500*/  @P4 IMAD.MOV.U32 R4, RZ, RZ, R6 ;  /* 0x000000ffff044224 */ /* 0x001fe400078e0006 */
[----:B------:R-:W-:-:S05]  /*6510*/  @P4 IMAD.MOV.U32 R5, RZ, RZ, R7 ;  /* 0x000000ffff054224 */ /* 0x000fca00078e0007 */
[----:B------:R0:W-:Y:S04]  /*6520*/  @P4 STG.E.U16 desc[UR36][R4.64+0xf0], R84 ;  /* 0x0000f05404004986 */ /* 0x0001e8000c101524 */
[----:B------:R1:W-:Y:S01]  /*6530*/  @P5 STG.E.U16 desc[UR36][R6.64+0xf2], R85 ;  /* 0x0000f25506005986 */ /* 0x0003e2000c101524 */
[----:B0-----:R-:W-:Y:S02]  /*6540*/  @P1 IMAD.MOV.U32 R4, RZ, RZ, R8 ;  /* 0x000000ffff041224 */ /* 0x001fe400078e0008 */
[----:B------:R-:W-:-:S05]  /*6550*/  @P1 IMAD.MOV.U32 R5, RZ, RZ, R9 ;  /* 0x000000ffff051224 */ /* 0x000fca00078e0009 */
[----:B------:R1:W-:Y:S04]  /*6560*/  @P1 STG.E.U16 desc[UR36][R4.64+0xf0], R86 ;  /* 0x0000f05604001986 */ /* 0x0003e8000c101524 */
[----:B------:R1:W-:Y:S02]  /*6570*/  @P0 STG.E.U16 desc[UR36][R8.64+0xf2], R87 ;  /* 0x0000f25708000986 */ /* 0x0003e4000c101524 */
.L_x_158:
[----:B------:R-:W-:Y:S05]  /*6580*/  BSYNC B0 ;  /* 0x0000000000007941 */ /* 0x000fea0003800000 */
.L_x_32:
[----:B------:R-:W-:Y:S01]  /*6590*/  IADD3 R16, P0, R16, UR38, RZ ;  /* 0x0000002610107c10 */ /* 0x000fe2000ff1e0ff */
[----:B------:R-:W-:Y:S01]  /*65a0*/  ULDC.64 UR4, c[0x0][0x650] ;  /* 0x0001940000047ab9 */ /* 0x000fe20000000a00 */
[----:B------:R-:W-:Y:S01]  /*65b0*/  PRMT R3, RZ, 0x7610, R3 ;  /* 0x00007610ff037816 */ /* 0x000fe20000000003 */
[----:B------:R-:W-:Y:S01]  /*65c0*/  IMAD.MOV.U32 R100, RZ, RZ, -0x1 ;  /* 0xffffffffff647424 */ /* 0x000fe200078e00ff */
[----:B------:R-:W-:Y:S01]  /*65d0*/  IADD3.X R17, R17, UR41, RZ, P0, !PT ;  /* 0x0000002911117c10 */ /* 0x000fe200087fe4ff */
[----:B------:R-:W-:Y:S01]  /*65e0*/  IMAD.MOV.U32 R101, RZ, RZ, -0x1 ;  /* 0xffffffffff657424 */ /* 0x000fe200078e00ff */
[----:B------:R-:W-:-:S04]  /*65f0*/  ISETP.GE.U32.AND P0, PT, R16, UR4, PT ;  /* 0x0000000410007c0c */ /* 0x000fc8000bf06070 */
[----:B------:R-:W-:-:S13]  /*6600*/  ISETP.GE.U32.AND.EX P0, PT, R17, UR5, PT, P0 ;  /* 0x0000000511007c0c */ /* 0x000fda000bf06100 */
[----:B------:R-:W-:Y:S05]  /*6610*/  @P0 BRA `(.L_x_159) ;  /* 0x00000004004c0947 */ /* 0x000fea0003800000 */
[----:B------:R-:W0:Y:S01]  /*6620*/  LDC.64 R10, c[0x0][0x628] ;  /* 0x00018a00ff0a7b82 */ /* 0x000e220000000a00 */
[----:B---3--:R-:W3:Y:S01]  /*6630*/  S2R R12, SR_CTAID.X ;  /* 0x00000000000c7919 */ /* 0x008ee20000002500 */
[----:B-12-4-:R-:W-:Y:S02]  /*6640*/  IMAD.MOV.U32 R8, RZ, RZ, R16 ;  /* 0x000000ffff087224 */ /* 0x016fe400078e0010 */
[----:B------:R-:W-:Y:S01]  /*6650*/  IMAD.MOV.U32 R9, RZ, RZ, R17 ;  /* 0x000000ffff097224 */ /* 0x000fe200078e0011 */
[----:B------:R-:W1:Y:S03]  /*6660*/  S2R R20, SR_CTAID.Y ;  /* 0x0000000000147919 */ /* 0x000e660000002600 */
[----:B------:R-:W2:Y:S08]  /*6670*/  LDC R0, c[0x0][0x630] ;  /* 0x00018c00ff007b82 */ /* 0x000eb00000000800 */
[----:B------:R-:W4:Y:S01]  /*6680*/  LDC.64 R14, c[0x0][0x620] ;  /* 0x00018800ff0e7b82 */ /* 0x000f220000000a00 */
[----:B0-----:R-:W-:-:S04]  /*6690*/  ISETP.NE.U32.AND P0, PT, R10, RZ, PT ;  /* 0x000000ff0a00720c */ /* 0x001fc80003f05070 */
[----:B------:R-:W-:-:S13]  /*66a0*/  ISETP.NE.AND.EX P0, PT, R11, RZ, PT, P0 ;  /* 0x000000ff0b00720c */ /* 0x000fda0003f05300 */
[----:B-1234-:R-:W-:Y:S05]  /*66b0*/  @!P0 BRA `(.L_x_160) ;  /* 0x0000000000288947 */ /* 0x01efea0003800000 */
        /* <DEDUP_REMOVED lines=10> */
.L_x_160:
[-CC-:B------:R-:W-:Y:S01]  /*6760*/  SHF.R.U64 R101, R8, R0.reuse, R9.reuse ;  /* 0x0000000008657219 */ /* 0x180fe20000001209 */
[----:B------:R-:W0:Y:S01]  /*6770*/  LDC.64 R26, c[0x0][0x640] ;  /* 0x00019000ff1a7b82 */ /* 0x000e220000000a00 */
[----:B------:R-:W-:Y:S01]  /*6780*/  SHF.R.U32.HI R0, RZ, R0, R9 ;  /* 0x00000000ff007219 */ /* 0x000fe20000011609 */
[----:B------:R-:W-:Y:S01]  /*6790*/  ULDC UR4, c[0x0][0x150] ;  /* 0x0000540000047ab9 */ /* 0x000fe20000000800 */
[----:B------:R-:W-:Y:S02]  /*67a0*/  IADD3 R3, P0, RZ, -R101, RZ ;  /* 0x80000065ff037210 */ /* 0x000fe40007f1e0ff */
[----:B------:R-:W-:-:S03]  /*67b0*/  I2FP.F32.U32 R7, R12 ;  /* 0x0000000c00077245 */ /* 0x000fc60000201000 */
[----:B------:R-:W1:Y:S01]  /*67c0*/  LDC R6, c[0x0][0x618] ;  /* 0x00018600ff067b82 */ /* 0x000e620000000800 */
[----:B------:R-:W-:Y:S02]  /*67d0*/  IMAD.X R5, RZ, RZ, ~R0, P0 ;  /* 0x000000ffff057224 */ /* 0x000fe400000e0e00 */
[----:B------:R-:W-:Y:S01]  /*67e0*/  FMUL R7, R7, UR4 ;  /* 0x0000000407077c20 */ /* 0x000fe20008400000 */
[----:B------:R-:W-:Y:S01]  /*67f0*/  ULDC UR4, c[0x0][0x154] ;  /* 0x0000550000047ab9 */ /* 0x000fe20000000800 */
[-C--:B------:R-:W-:Y:S02]  /*6800*/  IMAD R0, R5, R14.reuse, RZ ;  /* 0x0000000e05007224 */ /* 0x080fe400078e02ff */
[C---:B------:R-:W-:Y:S01]  /*6810*/  IMAD.WIDE.U32 R4, R3.reuse, R14, R16 ;  /* 0x0000000e03047225 */ /* 0x040fe200078e0010 */
[----:B------:R-:W2:Y:S01]  /*6820*/  LDC R8, c[0x0][0x608] ;  /* 0x00018200ff087b82 */ /* 0x000ea20000000800 */
[----:B------:R-:W3:Y:S02]  /*6830*/  F2I.U32.TRUNC.NTZ R7, R7 ;  /* 0x0000000700077305 */ /* 0x000ee4000020f000 */
[----:B------:R-:W-:Y:S01]  /*6840*/  IMAD R3, R3, R15, R0 ;  /* 0x0000000f03037224 */ /* 0x000fe200078e0200 */
[----:B------:R-:W-:-:S03]  /*6850*/  I2FP.F32.U32 R0, R20 ;  /* 0x0000001400007245 */ /* 0x000fc60000201000 */
[----:B------:R-:W-:Y:S01]  /*6860*/  IMAD.IADD R3, R5, 0x1, R3 ;  /* 0x0000000105037824 */ /* 0x000fe200078e0203 */
[----:B------:R-:W4:Y:S01]  /*6870*/  LDC R11, c[0x0][0x658] ;  /* 0x00019600ff0b7b82 */ /* 0x000f220000000800 */
[----:B0-----:R-:W-:-:S04]  /*6880*/  ISETP.NE.U32.AND P0, PT, R26, RZ, PT ;  /* 0x000000ff1a00720c */ /* 0x001fc80003f05070 */
[----:B------:R-:W-:-:S03]  /*6890*/  ISETP.NE.AND.EX P0, PT, R27, RZ, PT, P0 ;  /* 0x000000ff1b00720c */ /* 0x000fc60003f05300 */
[----:B------:R-:W0:Y:S01]  /*68a0*/  LDC R9, c[0x0][0x144] ;  /* 0x00005100ff097b82 */ /* 0x000e220000000800 */
[-C--:B-1----:R-:W-:Y:S01]  /*68b0*/  SHF.R.U64 R10, R4, R6.reuse, R3 ;  /* 0x00000006040a7219 */ /* 0x082fe20000001203 */
[----:B---3--:R-:W-:Y:S01]  /*68c0*/  IMAD.MOV R7, RZ, RZ, -R7 ;  /* 0x000000ffff077224 */ /* 0x008fe200078e0a07 */
[----:B------:R-:W-:Y:S01]  /*68d0*/  SHF.R.U32.HI R3, RZ, R6, R3 ;  /* 0x00000006ff037219 */ /* 0x000fe20000011603 */
[----:B------:R-:W-:-:S04]  /*68e0*/  FMUL R6, R0, UR4 ;  /* 0x0000000400067c20 */ /* 0x000fc80008400000 */
[----:B------:R-:W1:Y:S01]  /*68f0*/  LDC R21, c[0x0][0x148] ;  /* 0x00005200ff157b82 */ /* 0x000e620000000800 */
[----:B------:R3:W0:Y:S01]  /*6900*/  F2I.U32.TRUNC.NTZ R14, R6 ;  /* 0x00000006000e7305 */ /* 0x000622000020f000 */
[-CC-:B--2---:R-:W-:Y:S02]  /*6910*/  SHF.R.U64 R13, R10, R8.reuse, R3.reuse ;  /* 0x000000080a0d7219 */ /* 0x184fe40000001203 */
[----:B------:R-:W-:-:S04]  /*6920*/  SHF.R.U32.HI R0, RZ, R8, R3 ;  /* 0x00000008ff007219 */ /* 0x000fc80000011603 */
[----:B-----5:R-:W2:Y:S01]  /*6930*/  LDC R24, c[0x0][0x648] ;  /* 0x00019200ff187b82 */ /* 0x020ea20000000800 */
[-CC-:B----4-:R-:W-:Y:S02]  /*6940*/  SHF.R.U64 R15, R13, R11.reuse, R0.reuse ;  /* 0x0000000b0d0f7219 */ /* 0x190fe40000001200 */
[----:B------:R-:W-:-:S03]  /*6950*/  SHF.R.U32.HI R5, RZ, R11, R0 ;  /* 0x0000000bff057219 */ /* 0x000fc60000011600 */
[----:B------:R-:W-:Y:S02]  /*6960*/  IMAD.MOV.U32 R4, RZ, RZ, R15 ;  /* 0x000000ffff047224 */ /* 0x000fe400078e000f */
[----:B------:R-:W4:Y:S01]  /*6970*/  LDC R28, c[0x0][0x638] ;  /* 0x00018e00ff1c7b82 */ /* 0x000f220000000800 */
[----:B0-----:R-:W-:-:S07]  /*6980*/  IMAD R25, R9, R7, R12 ;  /* 0x0000000709197224 */ /* 0x001fce00078e020c */
[----:B------:R-:W0:Y:S08]  /*6990*/  LDC R29, c[0x0][0x610] ;  /* 0x00018400ff1d7b82 */ /* 0x000e300000000800 */
[----:B------:R-:W0:Y:S01]  /*69a0*/  LDC R30, c[0x0][0x600] ;  /* 0x00018000ff1e7b82 */ /* 0x000e220000000800 */
[----:B-123--:R-:W-:Y:S05]  /*69b0*/  @!P0 BRA `(.L_x_161) ;  /* 0x0000000000288947 */ /* 0x00efea0003800000 */
[----:B------:R-:W1:Y:S02]  /*69c0*/  LDC R0, c[0x0][0x64c] ;  /* 0x00019300ff007b82 */ /* 0x000e640000000800 */
[----:B-1----:R-:W-:-:S05]  /*69d0*/  IADD3 R3, P0, R15, R0, RZ ;  /* 0x000000000f037210 */ /* 0x002fca0007f1e0ff */
        /* <DEDUP_REMOVED lines=8> */
.L_x_161:
[----:B------:R-:W-:Y:S01]  /*6a60*/  ISETP.NE.AND P0, PT, R2, 0x1, PT ;  /* 0x000000010200780c */ /* 0x000fe20003f05270 */
[----:B------:R-:W-:Y:S01]  /*6a70*/  IMAD.MOV R14, RZ, RZ, -R14 ;  /* 0x000000ffff0e7224 */ /* 0x000fe200078e0a0e */
[----:B------:R-:W-:Y:S02]  /*6a80*/  SHF.R.U64 R3, R4, R24, R5 ;  /* 0x0000001804037219 */ /* 0x000fe40000001205 */
[----:B------:R-:W-:Y:S02]  /*6a90*/  LOP3.LUT R0, R13, R98, RZ, 0xc0, !PT ;  /* 0x000000620d007212 */ /* 0x000fe400078ec0ff */
[----:B------:R-:W-:Y:S01]  /*6aa0*/  LOP3.LUT R10, R10, R97, RZ, 0xc0, !PT ;  /* 0x000000610a0a7212 */ /* 0x000fe200078ec0ff */
[----:B------:R-:W-:Y:S02]  /*6ab0*/  IMAD.MOV R4, RZ, RZ, -R3 ;  /* 0x000000ffff047224 */ /* 0x000fe400078e0a03 */
[----:B------:R-:W-:Y:S02]  /*6ac0*/  IMAD R0, R93, R3, R0 ;  /* 0x000000035d007224 */ /* 0x000fe400078e0200 */
[----:B----4-:R-:W-:-:S02]  /*6ad0*/  IMAD R3, R4, R28, R15 ;  /* 0x0000001c04037224 */ /* 0x010fc400078e020f */
[----:B------:R-:W-:Y:S02]  /*6ae0*/  @P0 IMAD R25, R21, R14, R20 ;  /* 0x0000000e15190224 */ /* 0x000fe400078e0214 */
[----:B0-----:R-:W-:Y:S02]  /*6af0*/  IMAD R5, R3, R30, R10 ;  /* 0x0000001e03057224 */ /* 0x001fe400078e020a */
[----:B------:R-:W-:Y:S02]  /*6b00*/  IMAD R0, R0, R29, R25 ;  /* 0x0000001d00007224 */ /* 0x000fe400078e0219 */
[----:B------:R-:W-:-:S03]  /*6b10*/  IMAD.MOV.U32 R4, RZ, RZ, 0x1 ;  /* 0x00000001ff047424 */ /* 0x000fc600078e00ff */
[----:B------:R-:W-:Y:S02]  /*6b20*/  SEL R100, R5, R0, !P0 ;  /* 0x0000000005647207 */ /* 0x000fe40004000000 */
[----:B------:R-:W-:Y:S02]  /*6b30*/  PRMT R3, R4, 0x7610, R3 ;  /* 0x0000761004037816 */ /* 0x000fe40000000003 */
[----:B------:R-:W-:-:S07]  /*6b40*/  SEL R0, R0, R5, !P0 ;  /* 0x0000000500007207 */ /* 0x000fce0004000000 */
.L_x_159:
[----:B------:R-:W-:Y:S01]  /*6b50*/  LOP3.LUT P0, RZ, R3, 0xff, RZ, 0xc0, !PT ;  /* 0x000000ff03ff7812 */ /* 0x000fe2000780c0ff */
[----:B------:R-:W-:Y:S01]  /*6b60*/  UIMAD.WIDE.U32 UR4, UR42, -0x55555555, URZ ;  /* 0xaaaaaaab2a0478a5 */ /* 0x000fe2000f8e003f */
[----:B------:R-:W-:-:S03]  /*6b70*/  IMAD.MOV.U32 R103, RZ, RZ, R0 ;  /* 0x000000ffff677224 */ /* 0x000fc600078e0000 */
[----:B------:R-:W-:-:S04]  /*6b80*/  USHF.R.U32.HI UR4, URZ, 0x1, UR5 ;  /* 0x000000013f047899 */ /* 0x000fc80008011605 */
[----:B------:R-:W-:-:S04]  /*6b90*/  UIMAD UR42, UR4, -0x3, UR42 ;  /* 0xfffffffd042a78a4 */ /* 0x000fc8000f8e022a */
[----:B------:R-:W-:Y:S08]  /*6ba0*/  @P0 BRA `(.L_x_162) ;  /* 0xffffffa8002c0947 */ /* 0x000ff0000383ffff */
[----:B------:R-:W-:Y:S05]  /*6bb0*/  EXIT ;  /* 0x000000000000794d */ /* 0x000fea0003800000 */
.L_x_7:
        /* <DEDUP_REMOVED lines=26> */
.L_x_164:
[----:B------:R-:W0:Y:S01]  /*6d60*/  LDC.64 R30, c[0x0][0x640] ;  /* 0x00019000ff1e7b82 */ /* 0x000e220000000a00 */
[-CC-:B------:R-:W-:Y:S01]  /*6d70*/  SHF.R.U64 R22, R14, R8.reuse, R15.reuse ;  /* 0x000000080e167219 */ /* 0x180fe2000000120f */
[----:B------:R-:W-:Y:S01]  /*6d80*/  IMAD.MOV.U32 R27, RZ, RZ, 0x1 ;  /* 0x00000001ff1b7424 */ /* 0x000fe200078e00ff */
[----:B------:R-:W-:Y:S02]  /*6d90*/  SHF.R.U32.HI R7, RZ, R8, R15 ;  /* 0x00000008ff077219 */ /* 0x000fe4000001160f */
[----:B------:R-:W-:-:S03]  /*6da0*/  IADD3 R13, P0, RZ, -R22, RZ ;  /* 0x80000016ff0d7210 */ /* 0x000fc60007f1e0ff */
[----:B------:R-:W1:Y:S02]  /*6db0*/  LDC R12, c[0x0][0x618] ;  /* 0x00018600ff0c7b82 */ /* 0x000e640000000800 */
[----:B------:R-:W-:Y:S02]  /*6dc0*/  IMAD.X R7, RZ, RZ, ~R7, P0 ;  /* 0x000000ffff077224 */ /* 0x000fe400000e0e07 */
[----:B------:R-:W-:-:S04]  /*6dd0*/  IMAD.WIDE.U32 R10, R13, R24, R16 ;  /* 0x000000180d0a7225 */ /* 0x000fc800078e0010 */
[----:B------:R-:W2:Y:S01]  /*6de0*/  LDC R14, c[0x0][0x608] ;  /* 0x00018200ff0e7b82 */ /* 0x000ea20000000800 */
[----:B------:R-:W-:-:S04]  /*6df0*/  IMAD R8, R7, R24, RZ ;  /* 0x0000001807087224 */ /* 0x000fc800078e02ff */
[----:B------:R-:W-:-:S03]  /*6e00*/  IMAD R7, R13, R25, R8 ;  /* 0x000000190d077224 */ /* 0x000fc600078e0208 */
[----:B------:R-:W3:Y:S01]  /*6e10*/  LDC R28, c[0x0][0x658] ;  /* 0x00019600ff1c7b82 */ /* 0x000ee20000000800 */
[----:B------:R-:W-:Y:S01]  /*6e20*/  IMAD.IADD R7, R11, 0x1, R7 ;  /* 0x000000010b077824 */ /* 0x000fe200078e0207 */
[----:B0-----:R-:W-:Y:S01]  /*6e30*/  ISETP.NE.U32.AND P0, PT, R30, RZ, PT ;  /* 0x000000ff1e00720c */ /* 0x001fe20003f05070 */
[----:B------:R-:W-:-:S03]  /*6e40*/  IMAD.MOV.U32 R11, RZ, RZ, -0x1 ;  /* 0xffffffffff0b7424 */ /* 0x000fc600078e00ff */
        /* <DEDUP_REMOVED lines=8> */
[-C--:B---3--:R-:W-:Y:S02]  /*6ed0*/  SHF.L.U32 R10, R11, R28.reuse, RZ ;  /* 0x0000001c0b0a7219 */ /* 0x088fe400000006ff */
[--C-:B------:R-:W-:Y:S02]  /*6ee0*/  SHF.R.U64 R26, R24, R28, R7.reuse ;  /* 0x0000001c181a7219 */ /* 0x100fe40000001207 */
[----:B------:R-:W-:Y:S02]  /*6ef0*/  LOP3.LUT R29, RZ, R10, RZ, 0x33, !PT ;  /* 0x0000000aff1d7212 */ /* 0x000fe400078e33ff */
[----:B------:R-:W-:Y:S01]  /*6f00*/  SHF.R.U32.HI R11, RZ, R28, R7 ;  /* 0x0000001cff0b7219 */ /* 0x000fe20000011607 */
[----:B------:R-:W3:Y:S01]  /*6f10*/  LDC R32, c[0x0][0x610] ;  /* 0x00018400ff207b82 */ /* 0x000ee20000000800 */
[----:B------:R-:W-:Y:S01]  /*6f20*/  IMAD.MOV.U32 R10, RZ, RZ, R26 ;  /* 0x000000ffff0a7224 */ /* 0x000fe200078e001a */
[----:B------:R-:W-:Y:S06]  /*6f30*/  @!P0 BRA `(.L_x_165) ;  /* 0x0000000000288947 */ /* 0x000fec0003800000 */
        /* <DEDUP_REMOVED lines=10> */
.L_x_165:
[----:B------:R-:W-:Y:S02]  /*6fe0*/  ISETP.NE.AND P0, PT, R2, 0x1, PT ;  /* 0x000000010200780c */ /* 0x000fe40003f05270 */
[----:B-1----:R-:W-:Y:S01]  /*6ff0*/  SHF.R.U64 R8, R10, R8, R11 ;  /* 0x000000080a087219 */ /* 0x002fe2000000120b */
[----:B0-----:R-:W-:Y:S01]  /*7000*/  VIADD R11, R21, 0xffffffff ;  /* 0xffffffff150b7836 */ /* 0x001fe20000000000 */
[----:B------:R-:W-:Y:S02]  /*7010*/  SHF.L.U32 R27, R27, R28, RZ ;  /* 0x0000001c1b1b7219 */ /* 0x000fe400000006ff */
[----:B------:R-:W-:Y:S01]  /*7020*/  LOP3.LUT R5, R24, R29, RZ, 0xc0, !PT ;  /* 0x0000001d18057212 */ /* 0x000fe200078ec0ff */
[----:B------:R-:W-:-:S04]  /*7030*/  IMAD.MOV R7, RZ, RZ, -R8 ;  /* 0x000000ffff077224 */ /* 0x000fc800078e0a08 */
[----:B------:R-:W-:Y:S02]  /*7040*/  IMAD R5, R27, R8, R5 ;  /* 0x000000081b057224 */ /* 0x000fe400078e0205 */
[----:B------:R-:W-:Y:S01]  /*7050*/  @P0 IMAD R6, R9, R23, R4 ;  /* 0x0000001709060224 */ /* 0x000fe200078e0204 */
[----:B------:R-:W-:Y:S01]  /*7060*/  LOP3.LUT R9, R20, R11, RZ, 0xc0, !PT ;  /* 0x0000000b14097212 */ /* 0x000fe200078ec0ff */
[----:B--2---:R-:W-:Y:S02]  /*7070*/  IMAD R4, R7, R25, R26 ;  /* 0x0000001907047224 */ /* 0x004fe400078e021a */
[----:B---3--:R-:W-:Y:S02]  /*7080*/  IMAD R6, R5, R32, R6 ;  /* 0x0000002005067224 */ /* 0x008fe400078e0206 */
[----:B------:R-:W-:Y:S02]  /*7090*/  IMAD R5, R4, R21, R9 ;  /* 0x0000001504057224 */ /* 0x000fe400078e0209 */
[----:B------:R-:W-:-:S02]  /*70a0*/  IMAD.MOV.U32 R8, RZ, RZ, 0x1 ;  /* 0x00000001ff087424 */ /* 0x000fc400078e00ff */
[----:B------:R-:W-:Y:S01]  /*70b0*/  IMAD.MOV.U32 R7, RZ, RZ, R22 ;  /* 0x000000ffff077224 */ /* 0x000fe200078e0016 */
[----:B------:R-:W-:Y:S02]  /*70c0*/  SEL R21, R5, R6, !P0 ;  /* 0x0000000605157207 */ /* 0x000fe40004000000 */
[----:B------:R-:W-:-:S07]  /*70d0*/  SEL R20, R6, R5, !P0 ;  /* 0x0000000506147207 */ /* 0x000fce0004000000 */
.L_x_163:
[----:B------:R-:W-:-:S08]  /*70e0*/  NOP ;  /* 0x0000000000007918 */ /* 0x000fd00000000000 */
[----:B------:R-:W0:-:S00]  /*70f0*/  USETMAXREG.DEALLOC.CTAPOOL 0x28 ;  /* 0x00000028000079c8 */ /* 0x000e0000080e0500 */
[----:B0-----:R-:W-:-:S13]  /*7100*/  ISETP.NE.AND P0, PT, R3, RZ, PT ;  /* 0x000000ff0300720c */ /* 0x001fda0003f05270 */
[----:B------:R-:W-:Y:S05]  /*7110*/  @P0 EXIT ;  /* 0x000000000000094d */ /* 0x000fea0003800000 */
[----:B------:R-:W-:Y:S01]  /*7120*/  LOP3.LUT P0, RZ, R8, 0xff, RZ, 0xc0, !PT ;  /* 0x000000ff08ff7812 */ /* 0x000fe2000780c0ff */
[----:B------:R-:W-:Y:S02]  /*7130*/  IMAD.MOV.U32 R3, RZ, RZ, 0x1 ;  /* 0x00000001ff037424 */ /* 0x000fe400078e00ff */
[----:B------:R-:W-:-:S10]  /*7140*/  IMAD.MOV.U32 R8, RZ, RZ, RZ ;  /* 0x000000ffff087224 */ /* 0x000fd400078e00ff */
[----:B------:R-:W-:Y:S05]  /*7150*/  @!P0 BRA `(.L_x_166) ;  /* 0x0000000c00588947 */ /* 0x000fea0003800000 */
[----:B------:R-:W0:Y:S01]  /*7160*/  LDC R3, c[0x0][0x28c] ;  /* 0x0000a300ff037b82 */ /* 0x000e220000000800 */
[----:B------:R-:W1:Y:S01]  /*7170*/  S2R R13, SR_CgaCtaId ;  /* 0x00000000000d7919 */ /* 0x000e620000008800 */
[----:B------:R-:W-:Y:S01]  /*7180*/  ULDC UR5, c[0x0][0x658] ;  /* 0x0001960000057ab9 */ /* 0x000fe20000000800 */
[----:B------:R-:W-:Y:S01]  /*7190*/  UMOV UR6, 0xffffffff ;  /* 0xffffffff00067882 */ /* 0x000fe20000000000 */
[----:B------:R-:W-:Y:S01]  /*71a0*/  BSSY B0, `(.L_x_166) ;  /* 0x00000d1000007945 */ /* 0x000fe20003800000 */
[----:B------:R-:W-:Y:S01]  /*71b0*/  USHF.L.U32 UR6, UR6, UR5, URZ ;  /* 0x0000000506067299 */ /* 0x000fe2000800063f */
[----:B------:R-:W-:Y:S01]  /*71c0*/  IMAD.MOV.U32 R10, RZ, RZ, 0x1 ;  /* 0x00000001ff0a7424 */ /* 0x000fe200078e00ff */
[----:B------:R-:W-:Y:S01]  /*71d0*/  LOP3.LUT R9, R18, 0x2, RZ, 0xfc, !PT ;  /* 0x0000000212097812 */ /* 0x000fe200078efcff */
[----:B------:R-:W-:Y:S01]  /*71e0*/  IMAD.MOV.U32 R8, RZ, RZ, RZ ;  /* 0x000000ffff087224 */ /* 0x000fe200078e00ff */
[----:B------:R-:W-:Y:S01]  /*71f0*/  ULDC UR4, c[0x0][0x600] ;  /* 0x0001800000047ab9 */ /* 0x000fe20000000800 */
[----:B------:R-:W-:Y:S01]  /*7200*/  UMOV UR7, 0x1 ;  /* 0x0000000100077882 */ /* 0x000fe20000000000 */
[----:B------:R-:W-:-:S02]  /*7210*/  UIADD3 UR4, UR4, -0x1, URZ ;  /* 0xffffffff04047890 */ /* 0x000fc4000fffe03f */
[----:B------:R-:W-:Y:S02]  /*7220*/  USHF.L.U32 UR5, UR7, UR5, URZ ;  /* 0x0000000507057299 */ /* 0x000fe4000800063f */
[----:B------:R-:W-:Y:S01]  /*7230*/  ULOP3.LUT UR6, URZ, UR6, URZ, 0x33, !UPT ;  /* 0x000000063f067292 */ /* 0x000fe2000f8e333f */
[----:B------:R-:W-:Y:S01]  /*7240*/  ULDC.64 UR30, c[0x0][0x198] ;  /* 0x00006600001e7ab9 */ /* 0x000fe20000000a00 */
[----:B0-----:R-:W-:-:S05]  /*7250*/  VIADD R3, R3, 0x7f ;  /* 0x0000007f03037836 */ /* 0x001fca0000000000 */
[----:B------:R-:W-:-:S04]  /*7260*/  SHF.R.S32.HI R4, RZ, 0x1f, R3 ;  /* 0x0000001fff047819 */ /* 0x000fc80000011403 */
[----:B------:R-:W-:Y:S01]  /*7270*/  LEA.HI R4, R4, R3, RZ, 0x7 ;  /* 0x0000000304047211 */ /* 0x000fe200078f38ff */
[C---:B-1----:R-:W-:Y:S02]  /*7280*/  IMAD.SHL.U32 R12, R13.reuse, 0x40, RZ ;  /* 0x000000400d0c7824 */ /* 0x042fe400078e00ff */
[----:B------:R-:W-:Y:S01]  /*7290*/  IMAD.SHL.U32 R13, R13, 0x1000, RZ ;  /* 0x000010000d0d7824 */ /* 0x000fe200078e00ff */
[----:B------:R-:W-:Y:S01]  /*72a0*/  SHF.R.S32.HI R11, RZ, 0x7, R4 ;  /* 0x00000007ff0b7819 */ /* 0x000fe20000011404 */
[----:B------:R-:W-:Y:S01]  /*72b0*/  IMAD.MOV.U32 R3, RZ, RZ, 0x1 ;  /* 0x00000001ff037424 */ /* 0x000fe200078e00ff */
[----:B------:R-:W-:Y:S02]  /*72c0*/  LOP3.LUT R12, R12, 0x40, RZ, 0xc0, !PT ;  /* 0x000000400c0c7812 */ /* 0x000fe400078ec0ff */
[----:B------:R-:W-:Y:S01]  /*72d0*/  LOP3.LUT R13, R13, 0x1000, RZ, 0xc0, !PT ;  /* 0x000010000d0d7812 */ /* 0x000fe200078ec0ff */
[----:B------:R-:W-:-:S07]  /*72e0*/  VIADD R19, R11, 0x1 ;  /* 0x000000010b137836 */ /* 0x000fce0000000000 */
.L_x_177:
[----:B------:R-:W-:-:S03]  /*72f0*/  UMOV UR7, 0xffffffff ;  /* 0xffffffff00077882 */ /* 0x000fc60000000000 */
[----:B------:R-:W-:Y:S05]  /*7300*/  BRA.DIV UR7, `(.L_x_167) ;  /* 0x0000000e07b07947 */ /* 0x000fea000b800000 */
[----:B------:R-:W-:-:S13]  /*7310*/  ELECT P6, URZ, PT ;  /* 0x00000000003f782f */ /* 0x000fda00038c0000 */
.L_x_187:
[----:B------:R-:W0:Y:S01]  /*7320*/  LDC R4, c[0x0][0x28c] ;  /* 0x0000a300ff047b82 */ /* 0x000e220000000800 */
[----:B------:R-:W-:Y:S01]  /*7330*/  BSSY B1, `(.L_x_168) ;  /* 0x0000044000017945 */ /* 0x000fe20003800000 */
[----:B0-----:R-:W-:-:S13]  /*7340*/  ISETP.LT.OR P6, PT, R4, 0x1, !P6 ;  /* 0x000000010400780c */ /* 0x001fda00077c1670 */
[----:B------:R-:W-:Y:S05]  /*7350*/  @P6 BRA `(.L_x_169) ;  /* 0x0000000400046947 */ /* 0x000fea0003800000 */
[----:B------:R-:W-:Y:S02]  /*7360*/  IMAD.SHL.U32 R20, R20, 0x80, RZ ;  /* 0x0000008014147824 */ /* 0x000fe400078e00ff */
[----:B------:R-:W-:Y:S02]  /*7370*/  IMAD R21, R21, 0x80, R12 ;  /* 0x0000008015157824 */ /* 0x000fe400078e020c */
[----:B------:R-:W-:Y:S02]  /*7380*/  IMAD.MOV.U32 R22, RZ, RZ, RZ ;  /* 0x000000ffff167224 */ /* 0x000fe400078e00ff */
[----:B------:R-:W-:Y:S02]  /*7390*/  IMAD.MOV.U32 R4, RZ, RZ, R19 ;  /* 0x000000ffff047224 */ /* 0x000fe400078e0013 */
[----:B------:R-:W-:Y:S02]  /*73a0*/  IMAD.MOV.U32 R5, RZ, RZ, R3 ;  /* 0x000000ffff057224 */ /* 0x000fe400078e0003 */
[----:B------:R-:W-:-:S07]  /*73b0*/  IMAD.MOV.U32 R6, RZ, RZ, R8 ;  /* 0x000000ffff067224 */ /* 0x000fce00078e0008 */
.L_x_172:
[----:B------:R-:W0:Y:S01]  /*73c0*/  S2R R15, SR_CgaCtaId ;  /* 0x00000000000f7919 */ /* 0x000e220000008800 */
[----:B------:R-:W-:Y:S02]  /*73d0*/  MOV R14, 0x400 ;  /* 0x00000400000e7802 */ /* 0x000fe40000000f00 */
[----:B------:R-:W-:Y:S02]  /*73e0*/  ISETP.NE.AND P1, PT, R0, RZ, PT ;  /* 0x000000ff0000720c */ /* 0x000fe40003f25270 */
[----:B0-----:R-:W-:Y:S02]  /*73f0*/  LEA R25, R15, R14, 0x18 ;  /* 0x0000000e0f197211 */ /* 0x001fe400078ec0ff */
[----:B------:R-:W-:-:S09]  /*7400*/  SHF.L.U32 R14, R5, 0x1f, RZ ;  /* 0x0000001f050e7819 */ /* 0x000fd200000006ff */
[----:B------:R-:W0:Y:S01]  /*7410*/  @!P1 LDC R15, c[0x0][0x500] ;  /* 0x00014000ff0f9b82 */ /* 0x000e220000000800 */
[----:B------:R-:W-:-:S04]  /*7420*/  IMAD R23, R6, 0x8, R25 ;  /* 0x0000000806177824 */ /* 0x000fc800078e0219 */
[----:B------:R-:W1:Y:S02]  /*7430*/  SYNCS.PHASECHK.TRANS64.TRYWAIT P0, [R23+URZ+0x18], R14 ;  /* 0x0000180e170075a7 */ /* 0x000e64000800017f */
[----:B-1----:R-:W-:Y:S05]  /*7440*/  @!P0 BRA `(.L_x_170) ;  /* 0x0000000c00808947 */ /* 0x002fea0003800000 */
.L_x_188:
[----:B-1----:R-:W-:Y:S01]  /*7450*/  PRMT R14, R9, 0x9910, RZ ;  /* 0x00009910090e7816 */ /* 0x002fe200000000ff */
[----:B0-----:R0:W-:Y:S03]  /*7460*/  @!P1 SYNCS.ARRIVE.TRANS64 RZ, [R23+URZ], R15 ;  /* 0x0000000f17ff99a7 */ /* 0x0011e6000800003f */
[----:B------:R-:W-:-:S13]  /*7470*/  ISETP.NE.AND P0, PT, R14, 0x2, PT ;  /* 0x000000020e00780c */ /* 0x000fda0003f05270 */
[----:B0-----:R-:W-:Y:S05]  /*7480*/  @P0 BRA `(.L_x_171) ;  /* 0x0000000000040947 */ /* 0x001fea0003800000 */
[----:B------:R-:W-:Y:S01]  /*7490*/  BPT.TRAP 0x1 ;  /* 0x000000040000795c */ /* 0x000fe20000300000 */
.L_x_171:
[----:B------:R-:W-:Y:S01]  /*74a0*/  IMAD R14, R6, 0x8000, R25 ;  /* 0x00008000060e7824 */ /* 0x000fe200078e0219 */
[----:B------:R-:W-:Y:S01]  /*74b0*/  R2UR UR34, R22 ;  /* 0x00000000162272ca */ /* 0x000fe200000e0000 */
[----:B------:R-:W-:Y:S01]  /*74c0*/  VIADD R4, R4, 0xffffffff ;  /* 0xffffffff04047836 */ /* 0x000fe20000000000 */
[----:B------:R-:W-:Y:S01]  /*74d0*/  R2UR UR33, R23 ;  /* 0x00000000172172ca */ /* 0x000fe200000e0000 */
[----:B------:R-:W-:Y:S01]  /*74e0*/  UIADD3 UR14, UP0, UR30, 0xf0, URZ ;  /* 0x000000f01e0e7890 */ /* 0x000fe2000ff1e03f */
[----:B------:R-:W-:Y:S01]  /*74f0*/  R2UR UR24, R14 ;  /* 0x000000000e1872ca */ /* 0x000fe200000e0000 */
[----:B------:R-:W-:Y:S01]  /*7500*/  IMAD R14, R6, 0x4000, R13 ;  /* 0x00004000060e7824 */ /* 0x000fe200078e020d */
[----:B------:R-:W-:Y:S01]  /*7510*/  R2UR UR36, R7 ;  /* 0x00000000072472ca */ /* 0x000fe200000e0000 */
[----:B------:R-:W-:Y:S01]  /*7520*/  UIADD3 UR42, UP1, UR30, 0x1f0, URZ ;  /* 0x000001f01e2a7890 */ /* 0x000fe2000ff3e03f */
[----:B------:R-:W-:Y:S01]  /*7530*/  R2UR UR35, R20 ;  /* 0x00000000142372ca */ /* 0x000fe200000e0000 */
[----:B------:R-:W-:Y:S01]  /*7540*/  IMAD R14, R14, 0x2, R25 ;  /* 0x000000020e0e7824 */ /* 0x000fe200078e0219 */
[----:B------:R-:W-:Y:S01]  /*7550*/  R2UR UR19, R21 ;  /* 0x00000000151372ca */ /* 0x000fe200000e0000 */
[----:B------:R-:W-:Y:S01]  /*7560*/  UIADD3.X UR15, URZ, UR31, URZ, UP0, !UPT ;  /* 0x0000001f3f0f7290 */ /* 0x000fe200087fe43f */
[----:B------:R-:W-:Y:S01]  /*7570*/  ISETP.GT.AND P1, PT, R4, 0x1, PT ;  /* 0x000000010400780c */ /* 0x000fe20003f24270 */
[----:B------:R-:W-:Y:S01]  /*7580*/  UIADD3 UR26, UR34, 0x40, URZ ;  /* 0x00000040221a7890 */ /* 0x000fe2000fffe03f */
[----:B------:R-:W-:Y:S01]  /*7590*/  R2UR UR8, R14 ;  /* 0x000000000e0872ca */ /* 0x000fe200000e0000 */
[----:B------:R-:W-:Y:S01]  /*75a0*/  UIADD3.X UR43, URZ, UR31, URZ, UP1, !UPT ;  /* 0x0000001f3f2b7290 */ /* 0x000fe20008ffe43f */
[----:B------:R-:W-:Y:S01]  /*75b0*/  VIADD R6, R6, 0x1 ;  /* 0x0000000106067836 */ /* 0x000fe20000000000 */
[----:B------:R-:W-:Y:S01]  /*75c0*/  UIADD3 UR32, UR24, 0x100, URZ ;  /* 0x0000010018207890 */ /* 0x000fe2000fffe03f */
[----:B------:R-:W-:Y:S01]  /*75d0*/  VIADD R22, R22, 0x80 ;  /* 0x0000008016167836 */ /* 0x000fe20000000000 */
[----:B------:R-:W-:Y:S01]  /*75e0*/  UIADD3 UR24, UR24, 0x4100, URZ ;  /* 0x0000410018187890 */ /* 0x000fe2000fffe03f */
[----:B------:R-:W-:Y:S01]  /*75f0*/  UMOV UR22, 0x0 ;  /* 0x0000000000167882 */ /* 0x000fe20000000000 */
[----:B------:R-:W-:Y:S01]  /*7600*/  UMOV UR23, 0x10000000 ;  /* 0x1000000000177882 */ /* 0x000fe20000000000 */
[----:B------:R-:W-:Y:S01]  /*7610*/  ISETP.NE.AND P0, PT, R6, 0x3, PT ;  /* 0x000000030600780c */ /* 0x000fe20003f05270 */
[----:B------:R-:W-:Y:S01]  /*7620*/  UMOV UR25, UR33 ;  /* 0x0000002100197c82 */ /* 0x000fe20008000000 */
[----:B------:R-:W-:Y:S01]  /*7630*/  UMOV UR28, UR36 ;  /* 0x00000024001c7c82 */ /* 0x000fe20008000000 */
[----:B------:R-:W-:-:S02]  /*7640*/  UMOV UR27, UR35 ;  /* 0x00000023001b7c82 */ /* 0x000fc40008000000 */
[----:B------:R-:W-:Y:S01]  /*7650*/  UIADD3 UR16, UR8, 0x18100, URZ ;  /* 0x0001810008107890 */ /* 0x000fe2000fffe03f */
[----:B------:R0:W-:Y:S01]  /*7660*/  UTMALDG.3D [UR32], [UR14], desc[UR22] ;  /* 0x000016200e0075b4 */ /* 0x0001e20008011000 */
[----:B------:R-:W-:Y:S01]  /*7670*/  UIADD3 UR8, UR8, 0x1c100, URZ ;  /* 0x0001c10008087890 */ /* 0x000fe2000fffe03f */
[----:B------:R-:W-:Y:S01]  /*7680*/  SEL R14, RZ, 0x1, P0 ;  /* 0x00000001ff0e7807 */ /* 0x000fe20000000000 */
[----:B------:R-:W-:Y:S01]  /*7690*/  UMOV UR7, 0x30000 ;  /* 0x0003000000077882 */ /* 0x000fe20000000000 */
[----:B------:R-:W-:Y:S01]  /*76a0*/  UMOV UR17, UR33 ;  /* 0x0000002100117c82 */ /* 0x000fe20008000000 */
[----:B------:R-:W-:Y:S01]  /*76b0*/  UMOV UR18, UR34 ;  /* 0x0000002200127c82 */ /* 0x000fe20008000000 */
[----:B------:R-:W-:Y:S01]  /*76c0*/  UMOV UR20, UR36 ;  /* 0x0000002400147c82 */ /* 0x000fe20008000000 */
[----:B------:R-:W-:Y:S01]  /*76d0*/  UMOV UR9, UR33 ;  /* 0x0000002100097c82 */ /* 0x000fe20008000000 */
[----:B------:R-:W-:Y:S01]  /*76e0*/  UMOV UR11, UR19 ;  /* 0x00000013000b7c82 */ /* 0x000fe20008000000 */
[----:B------:R-:W-:Y:S01]  /*76f0*/  UMOV UR12, UR36 ;  /* 0x00000024000c7c82 */ /* 0x000fe20008000000 */
[----:B------:R0:W-:Y:S01]  /*7700*/  UTMALDG.3D [UR24], [UR14], desc[UR22] ;  /* 0x000016180e0075b4 */ /* 0x0001e20008011000 */
[----:B------:R-:W-:Y:S01]  /*7710*/  UMOV UR10, UR26 ;  /* 0x0000001a000a7c82 */ /* 0x000fe20008000000 */
[----:B------:R-:W-:-:S02]  /*7720*/  LOP3.LUT R5, R5, R14, RZ, 0x3c, !PT ;  /* 0x0000000e05057212 */ /* 0x000fc400078e3cff */
[----:B------:R-:W-:Y:S01]  /*7730*/  SEL R6, R6, RZ, P0 ;  /* 0x000000ff06067207 */ /* 0x000fe20000000000 */
[----:B------:R0:W-:Y:S01]  /*7740*/  UTMALDG.3D.MULTICAST [UR16], [UR42], UR7, desc[UR22] ;  /* 0x000016102a0073b4 */ /* 0x0001e20008011807 */
[----:B------:R0:W-:Y:S02]  /*7750*/  UTMALDG.3D.MULTICAST [UR8], [UR42], UR7, desc[UR22] ;  /* 0x000016082a0073b4 */ /* 0x0001e40008011807 */
[----:B0-----:R-:W-:Y:S05]  /*7760*/  @P1 BRA `(.L_x_172) ;  /* 0xfffffffc00141947 */ /* 0x001fea000383ffff */
.L_x_169:
[----:B------:R-:W-:Y:S05]  /*7770*/  BSYNC B1 ;  /* 0x0000000000017941 */ /* 0x000fea0003800000 */
.L_x_168:
[----:B------:R-:W-:Y:S01]  /*7780*/  LOP3.LUT P1, RZ, R10, 0xff, RZ, 0xc0, !PT ;  /* 0x000000ff0aff7812 */ /* 0x000fe2000782c0ff */
[C---:B------:R-:W-:Y:S01]  /*7790*/  IMAD.IADD R7, R11.reuse, 0x1, R8 ;  /* 0x000000010b077824 */ /* 0x040fe200078e0208 */
[----:B------:R-:W-:Y:S01]  /*77a0*/  ULDC.64 UR8, c[0x0][0x650] ;  /* 0x0001940000087ab9 */ /* 0x000fe20000000a00 */
[----:B------:R-:W-:Y:S01]  /*77b0*/  ISETP.GE.U32.AND P2, PT, R11, 0x3, PT ;  /* 0x000000030b00780c */ /* 0x000fe20003f46070 */
[----:B------:R-:W-:Y:S01]  /*77c0*/  BSSY B1, `(.L_x_173) ;  /* 0x000006c000017945 */ /* 0x000fe20003800000 */
[----:B------:R-:W-:Y:S01]  /*77d0*/  IMAD.MOV.U32 R20, RZ, RZ, -0x1 ;  /* 0xffffffffff147424 */ /* 0x000fe200078e00ff */
[----:B------:R-:W-:Y:S01]  /*77e0*/  ISETP.GT.U32.AND P0, PT, R7, 0x2, PT ;  /* 0x000000020700780c */ /* 0x000fe20003f04070 */
[----:B------:R-:W-:Y:S01]  /*77f0*/  IMAD.MOV.U32 R21, RZ, RZ, -0x1 ;  /* 0xffffffffff157424 */ /* 0x000fe200078e00ff */
[----:B------:R-:W-:Y:S02]  /*7800*/  PRMT R10, RZ, 0x7610, R10 ;  /* 0x00007610ff0a7816 */ /* 0x000fe4000000000a */
[----:B------:R-:W-:-:S03]  /*7810*/  ISETP.LT.U32.AND P0, PT, R11, 0x3, P0 ;  /* 0x000000030b00780c */ /* 0x000fc60000701070 */
[----:B------:R-:W0:Y:S01]  /*7820*/  @P1 S2R R5, SR_CgaCtaId ;  /* 0x0000000000051919 */ /* 0x000e220000008800 */
[----:B------:R-:W-:-:S04]  /*7830*/  @P1 MOV R4, 0x400 ;  /* 0x0000040000041802 */ /* 0x000fc80000000f00 */
[----:B0-----:R-:W-:Y:S01]  /*7840*/  @P1 LEA R6, R5, R4, 0x18 ;  /* 0x0000000405061211 */ /* 0x001fe200078ec0ff */
[----:B------:R-:W-:Y:S01]  /*7850*/  IMAD.WIDE.U32 R4, R7, -0x55555555, RZ ;  /* 0xaaaaaaab07047825 */ /* 0x000fe200078e00ff */
[----:B------:R-:W-:Y:S02]  /*7860*/  SEL R4, RZ, 0x1, !P0 ;  /* 0x00000001ff047807 */ /* 0x000fe40004000000 */
[----:B------:R0:W-:Y:S01]  /*7870*/  @P1 SYNCS.ARRIVE.TRANS64.A1T0 RZ, [R6+URZ+0x48], RZ ;  /* 0x000048ff06ff19a7 */ /* 0x0001e2000810003f */
[----:B------:R-:W-:Y:S02]  /*7880*/  IADD3 R16, P1, R16, UR38, RZ ;  /* 0x0000002610107c10 */ /* 0x000fe4000ff3e0ff */
[----:B------:R-:W-:Y:S02]  /*7890*/  LOP3.LUT R3, R3, R4, RZ, 0x3c, !PT ;  /* 0x0000000403037212 */ /* 0x000fe400078e3cff */
[----:B------:R-:W-:Y:S02]  /*78a0*/  IADD3.X R17, R17, UR41, RZ, P1, !PT ;  /* 0x0000002911117c10 */ /* 0x000fe40008ffe4ff */
[----:B------:R-:W-:-:S02]  /*78b0*/  ISETP.GE.U32.AND P0, PT, R16, UR8, PT ;  /* 0x0000000810007c0c */ /* 0x000fc4000bf06070 */
[----:B0-----:R-:W-:Y:S02]  /*78c0*/  SHF.R.U32.HI R6, RZ, 0x1, R5 ;  /* 0x00000001ff067819 */ /* 0x001fe40000011605 */
[----:B------:R-:W-:Y:S02]  /*78d0*/  ISETP.GE.U32.AND.EX P0, PT, R17, UR9, PT, P0 ;  /* 0x0000000911007c0c */ /* 0x000fe4000bf06100 */
[----:B------:R-:W-:Y:S01]  /*78e0*/  @P2 LOP3.LUT R3, R3, 0x1, R6, 0x78, !PT ;  /* 0x0000000103032812 */ /* 0x000fe200078e7806 */
[----:B------:R-:W-:Y:S01]  /*78f0*/  IMAD R8, R6, -0x3, R7 ;  /* 0xfffffffd06087824 */ /* 0x000fe200078e0207 */
[----:B------:R-:W-:Y:S01]  /*7900*/  PRMT R4, RZ, 0x7610, R4 ;  /* 0x00007610ff047816 */ /* 0x000fe20000000004 */
[----:B------:R-:W-:-:S08]  /*7910*/  IMAD.MOV.U32 R7, RZ, RZ, -0x1 ;  /* 0xffffffffff077424 */ /* 0x000fd000078e00ff */
[----:B------:R-:W-:Y:S05]  /*7920*/  @P0 BRA `(.L_x_174) ;  /* 0x0000000400540947 */ /* 0x000fea0003800000 */
[----:B------:R-:W0:Y:S01]  /*7930*/  S2R R15, SR_CTAID.X ;  /* 0x00000000000f7919 */ /* 0x000e220000002500 */
[----:B------:R-:W-:Y:S01]  /*7940*/  ULDC.64 UR8, c[0x0][0x628] ;  /* 0x00018a0000087ab9 */ /* 0x000fe20000000a00 */
[----:B------:R-:W-:Y:S01]  /*7950*/  ULDC UR10, c[0x0][0x630] ;  /* 0x00018c00000a7ab9 */ /* 0x000fe20000000800 */
[----:B------:R-:W-:Y:S01]  /*7960*/  ISETP.NE.U32.AND P0, PT, RZ, UR8, PT ;  /* 0x00000008ff007c0c */ /* 0x000fe2000bf05070 */
[----:B------:R-:W1:Y:S01]  /*7970*/  S2R R20, SR_CTAID.Y ;  /* 0x0000000000147919 */ /* 0x000e620000002600 */
[----:B------:R-:W-:Y:S01]  /*7980*/  ULDC UR11, c[0x0][0x150] ;  /* 0x00005400000b7ab9 */ /* 0x000fe20000000800 */
[----:B------:R-:W-:Y:S01]  /*7990*/  IMAD.MOV.U32 R4, RZ, RZ, R16 ;  /* 0x000000ffff047224 */ /* 0x000fe200078e0010 */
[----:B------:R-:W-:Y:S01]  /*79a0*/  ISETP.NE.AND.EX P0, PT, RZ, UR9, PT, P0 ;  /* 0x00000009ff007c0c */ /* 0x000fe2000bf05300 */
[----:B------:R-:W-:Y:S01]  /*79b0*/  IMAD.MOV.U32 R5, RZ, RZ, R17 ;  /* 0x000000ffff057224 */ /* 0x000fe200078e0011 */
[----:B0-----:R-:W-:-:S11]  /*79c0*/  I2FP.F32.U32 R22, R15 ;  /* 0x0000000f00167245 */ /* 0x001fd60000201000 */
[----:B------:R-:W-:Y:S05]  /*79d0*/  @!P0 BRA `(.L_x_175) ;  /* 0x0000000000288947 */ /* 0x000fea0003800000 */
[----:B------:R-:W-:Y:S02]  /*79e0*/  ULDC UR7, c[0x0][0x634] ;  /* 0x00018d0000077ab9 */ /* 0x000fe40000000800 */
[----:B------:R-:W-:-:S05]  /*79f0*/  IADD3 R5, P0, R16, UR7, RZ ;  /* 0x0000000710057c10 */ /* 0x000fca000ff1e0ff */
[----:B------:R-:W-:-:S04]  /*7a00*/  IMAD.X R21, RZ, RZ, R17, P0 ;  /* 0x000000ffff157224 */ /* 0x000fc800000e0611 */
[----:B------:R-:W-:-:S04]  /*7a10*/  IMAD.WIDE.U32 R6, R21, UR8, RZ ;  /* 0x0000000815067c25 */ /* 0x000fc8000f8e00ff */
[----:B------:R-:W-:-:S04]  /*7a20*/  IMAD.WIDE.U32 R6, P0, R5, UR9, R6 ;  /* 0x0000000905067c25 */ /* 0x000fc8000f800006 */
[----:B------:R-:W-:-:S04]  /*7a30*/  IMAD.WIDE.U32 R4, R5, UR8, RZ ;  /* 0x0000000805047c25 */ /* 0x000fc8000f8e00ff */
[----:B------:R-:W-:Y:S01]  /*7a40*/  IMAD.MOV.U32 R4, RZ, RZ, R7 ;  /* 0x000000ffff047224 */ /* 0x000fe200078e0007 */
[----:B------:R-:W-:Y:S01]  /*7a50*/  IADD3 RZ, P1, R5, R6, RZ ;  /* 0x0000000605ff7210 */ /* 0x000fe20007f3e0ff */
[----:B------:R-:W-:-:S04]  /*7a60*/  IMAD.X R5, RZ, RZ, RZ, P0 ;  /* 0x000000ffff057224 */ /* 0x000fc800000e06ff */
[----:B------:R-:W-:-:S08]  /*7a70*/  IMAD.WIDE.U32.X R4, R21, UR9, R4, P1 ;  /* 0x0000000915047c25 */ /* 0x000fd000088e0404 */
.L_x_175:
[--C-:B------:R-:W-:Y:S01]  /*7a80*/  SHF.R.U64 R14, R4, UR10, R5.reuse ;  /* 0x0000000a040e7c19 */ /* 0x100fe20008001205 */
[----:B------:R-:W-:Y:S01]  /*7a90*/  FMUL R22, R22, UR11 ;  /* 0x0000000b16167c20 */ /* 0x000fe20008400000 */
[----:B------:R-:W-:Y:S01]  /*7aa0*/  SHF.R.U32.HI R4, RZ, UR10, R5 ;  /* 0x0000000aff047c19 */ /* 0x000fe20008011605 */
[----:B------:R-:W0:Y:S01]  /*7ab0*/  LDC R6, c[0x0][0x144] ;  /* 0x00005100ff067b82 */ /* 0x000e220000000800 */
[----:B------:R-:W-:Y:S01]  /*7ac0*/  IADD3 R5, P0, RZ, -R14, RZ ;  /* 0x8000000eff057210 */ /* 0x000fe20007f1e0ff */
[----:B------:R-:W-:Y:S01]  /*7ad0*/  ULDC UR7, c[0x0][0x154] ;  /* 0x0000550000077ab9 */ /* 0x000fe20000000800 */
[----:B-1----:R-:W-:Y:S01]  /*7ae0*/  I2FP.F32.U32 R7, R20 ;  /* 0x0000001400077245 */ /* 0x002fe20000201000 */
[----:B------:R-:W1:Y:S01]  /*7af0*/  F2I.U32.TRUNC.NTZ R22, R22 ;  /* 0x0000001600167305 */ /* 0x000e62000020f000 */
[----:B------:R-:W-:Y:S01]  /*7b00*/  ULDC.64 UR8, c[0x0][0x620] ;  /* 0x0001880000087ab9 */ /* 0x000fe20000000a00 */
[----:B------:R-:W-:Y:S01]  /*7b10*/  IMAD.X R4, RZ, RZ, ~R4, P0 ;  /* 0x000000ffff047224 */ /* 0x000fe200000e0e04 */
[----:B------:R-:W-:Y:S01]  /*7b20*/  ISETP.NE.AND P2, PT, R2, 0x1, PT ;  /* 0x000000010200780c */ /* 0x000fe20003f45270 */
[----:B------:R-:W-:Y:S01]  /*7b30*/  FMUL R23, R7, UR7 ;  /* 0x0000000707177c20 */ /* 0x000fe20008400000 */
[----:B------:R-:W2:Y:S01]  /*7b40*/  LDC R25, c[0x0][0x148] ;  /* 0x00005200ff197b82 */ /* 0x000ea20000000800 */
[----:B------:R-:W-:Y:S01]  /*7b50*/  IMAD R4, R4, UR8, RZ ;  /* 0x0000000804047c24 */ /* 0x000fe2000f8e02ff */
[----:B------:R-:W-:-:S03]  /*7b60*/  ULDC UR7, c[0x0][0x618] ;  /* 0x0001860000077ab9 */ /* 0x000fc60000000800 */
[----:B------:R-:W3:Y:S01]  /*7b70*/  F2I.U32.TRUNC.NTZ R23, R23 ;  /* 0x0000001700177305 */ /* 0x000ee2000020f000 */
[C---:B------:R-:W-:Y:S02]  /*7b80*/  IMAD R7, R5.reuse, UR9, R4 ;  /* 0x0000000905077c24 */ /* 0x040fe4000f8e0204 */
[----:B------:R-:W-:Y:S01]  /*7b90*/  IMAD.WIDE.U32 R4, R5, UR8, R16 ;  /* 0x0000000805047c25 */ /* 0x000fe2000f8e0010 */
[----:B------:R-:W-:Y:S02]  /*7ba0*/  ULDC.64 UR8, c[0x0][0x640] ;  /* 0x0001900000087ab9 */ /* 0x000fe40000000a00 */
[----:B------:R-:W-:Y:S01]  /*7bb0*/  ISETP.NE.U32.AND P0, PT, RZ, UR8, PT ;  /* 0x00000008ff007c0c */ /* 0x000fe2000bf05070 */
[----:B------:R-:W-:Y:S02]  /*7bc0*/  IMAD.IADD R5, R5, 0x1, R7 ;  /* 0x0000000105057824 */ /* 0x000fe400078e0207 */
[----:B-1----:R-:W-:Y:S01]  /*7bd0*/  IMAD.MOV R22, RZ, RZ, -R22 ;  /* 0x000000ffff167224 */ /* 0x002fe200078e0a16 */
[----:B------:R-:W-:-:S02]  /*7be0*/  ISETP.NE.AND.EX P0, PT, RZ, UR9, PT, P0 ;  /* 0x00000009ff007c0c */ /* 0x000fc4000bf05300 */
[----:B------:R-:W-:Y:S01]  /*7bf0*/  SHF.R.U64 R21, R4, UR7, R5 ;  /* 0x0000000704157c19 */ /* 0x000fe20008001205 */
[----:B0-----:R-:W-:Y:S01]  /*7c00*/  IMAD R15, R6, R22, R15 ;  /* 0x00000016060f7224 */ /* 0x001fe200078e020f */
[----:B------:R-:W-:Y:S01]  /*7c10*/  SHF.R.U32.HI R4, RZ, UR7, R5 ;  /* 0x00000007ff047c19 */ /* 0x000fe20008011605 */
[----:B------:R-:W-:Y:S01]  /*7c20*/  ULDC UR7, c[0x0][0x608] ;  /* 0x0001820000077ab9 */ /* 0x000fe20000000800 */
[----:B---3--:R-:W-:Y:S02]  /*7c30*/  IMAD.MOV R6, RZ, RZ, -R23 ;  /* 0x000000ffff067224 */ /* 0x008fe400078e0a17 */
[--C-:B------:R-:W-:Y:S02]  /*7c40*/  SHF.R.U64 R22, R21, UR7, R4.reuse ;  /* 0x0000000715167c19 */ /* 0x100fe40008001204 */
[----:B------:R-:W-:Y:S01]  /*7c50*/  SHF.R.U32.HI R5, RZ, UR7, R4 ;  /* 0x00000007ff057c19 */ /* 0x000fe20008011604 */
[----:B------:R-:W-:Y:S01]  /*7c60*/  ULDC UR7, c[0x0][0x658] ;  /* 0x0001960000077ab9 */ /* 0x000fe20000000800 */
[----:B--2---:R-:W-:-:S02]  /*7c70*/  @P2 IMAD R15, R25, R6, R20 ;  /* 0x00000006190f2224 */ /* 0x004fc400078e0214 */
[--C-:B------:R-:W-:Y:S02]  /*7c80*/  SHF.R.U64 R20, R22, UR7, R5.reuse ;  /* 0x0000000716147c19 */ /* 0x100fe40008001205 */
[----:B------:R-:W-:-:S03]  /*7c90*/  SHF.R.U32.HI R23, RZ, UR7, R5 ;  /* 0x00000007ff177c19 */ /* 0x000fc60008011605 */
[----:B------:R-:W-:Y:S02]  /*7ca0*/  IMAD.MOV.U32 R6, RZ, RZ, R20 ;  /* 0x000000ffff067224 */ /* 0x000fe400078e0014 */
[----:B------:R-:W-:Y:S01]  /*7cb0*/  IMAD.MOV.U32 R5, RZ, RZ, R23 ;  /* 0x000000ffff057224 */ /* 0x000fe200078e0017 */
[----:B------:R-:W-:Y:S06]  /*7cc0*/  @!P0 BRA `(.L_x_176) ;  /* 0x00000000002c8947 */ /* 0x000fec0003800000 */
        /* <DEDUP_REMOVED lines=9> */
[----:B------:R-:W-:-:S04]  /*7d60*/  IMAD.WIDE.U32.X R4, R23, UR9, R4, P1 ;  /* 0x0000000917047c25 */ /* 0x000fc800088e0404 */
[----:B------:R-:W-:-:S07]  /*7d70*/  IMAD.MOV.U32 R6, RZ, RZ, R4 ;  /* 0x000000ffff067224 */ /* 0x000fce00078e0004 */
.L_x_176:
[----:B------:R-:W-:Y:S01]  /*7d80*/  ULDC UR7, c[0x0][0x648] ;  /* 0x0001920000077ab9 */ /* 0x000fe20000000800 */
[----:B------:R-:W-:Y:S01]  /*7d90*/  LOP3.LUT R4, R22, UR6, RZ, 0xc0, !PT ;  /* 0x0000000616047c12 */ /* 0x000fe2000f8ec0ff */
[----:B------:R-:W-:Y:S01]  /*7da0*/  ULDC UR8, c[0x0][0x610] ;  /* 0x0001840000087ab9 */ /* 0x000fe20000000800 */
[----:B------:R-:W-:Y:S01]  /*7db0*/  SHF.R.U64 R5, R6, UR7, R5 ;  /* 0x0000000706057c19 */ /* 0x000fe20008001205 */
[----:B------:R-:W-:Y:S01]  /*7dc0*/  ULDC UR7, c[0x0][0x638] ;  /* 0x00018e0000077ab9 */ /* 0x000fe20000000800 */
[----:B------:R-:W-:-:S03]  /*7dd0*/  LOP3.LUT R21, R21, UR4, RZ, 0xc0, !PT ;  /* 0x0000000415157c12 */ /* 0x000fc6000f8ec0ff */
[----:B------:R-:W-:Y:S02]  /*7de0*/  IMAD.MOV R7, RZ, RZ, -R5 ;  /* 0x000000ffff077224 */ /* 0x000fe400078e0a05 */
[----:B------:R-:W-:Y:S02]  /*7df0*/  IMAD R4, R5, UR5, R4 ;  /* 0x0000000505047c24 */ /* 0x000fe4000f8e0204 */
[----:B------:R-:W-:Y:S01]  /*7e00*/  IMAD R20, R7, UR7, R20 ;  /* 0x0000000707147c24 */ /* 0x000fe2000f8e0214 */
[----:B------:R-:W-:Y:S01]  /*7e10*/  ULDC UR7, c[0x0][0x600] ;  /* 0x0001800000077ab9 */ /* 0x000fe20000000800 */
[----:B------:R-:W-:Y:S02]  /*7e20*/  IMAD R15, R4, UR8, R15 ;  /* 0x00000008040f7c24 */ /* 0x000fe4000f8e020f */
[----:B------:R-:W-:Y:S02]  /*7e30*/  IMAD R20, R20, UR7, R21 ;  /* 0x0000000714147c24 */ /* 0x000fe4000f8e0215 */
[----:B------:R-:W-:-:S02]  /*7e40*/  IMAD.MOV.U32 R4, RZ, RZ, 0x1 ;  /* 0x00000001ff047424 */ /* 0x000fc400078e00ff */
[----:B------:R-:W-:Y:S01]  /*7e50*/  IMAD.MOV.U32 R7, RZ, RZ, R14 ;  /* 0x000000ffff077224 */ /* 0x000fe200078e000e */
[----:B------:R-:W-:Y:S02]  /*7e60*/  SEL R21, R20, R15, !P2 ;  /* 0x0000000f14157207 */ /* 0x000fe40005000000 */
[----:B------:R-:W-:-:S07]  /*7e70*/  SEL R20, R15, R20, !P2 ;  /* 0x000000140f147207 */ /* 0x000fce0005000000 */
.L_x_174:
[----:B------:R-:W-:Y:S05]  /*7e80*/  BSYNC B1 ;  /* 0x0000000000017941 */ /* 0x000fea0003800000 */
.L_x_173:
[----:B------:R-:W-:-:S13]  /*7e90*/  LOP3.LUT P0, RZ, R4, 0xff, RZ, 0xc0, !PT ;  /* 0x000000ff04ff7812 */ /* 0x000fda000780c0ff */
[----:B------:R-:W-:Y:S05]  /*7ea0*/  @P0 BRA `(.L_x_177) ;  /* 0xfffffff400100947 */ /* 0x000fea000383ffff */
[----:B------:R-:W-:Y:S05]  /*7eb0*/  BSYNC B0 ;  /* 0x0000000000007941 */ /* 0x000fea0003800000 */
.L_x_166:
[----:B------:R-:W-:-:S03]  /*7ec0*/  UMOV UR7, 0xffffffff ;  /* 0xffffffff00077882 */ /* 0x000fc60000000000 */
[----:B------:R-:W-:Y:S05]  /*7ed0*/  BRA.DIV UR7, `(.L_x_178) ;  /* 0x0000000207f07947 */ /* 0x000fea000b800000 */
[----:B------:R-:W-:-:S13]  /*7ee0*/  ELECT P6, URZ, PT ;  /* 0x00000000003f782f */ /* 0x000fda00038c0000 */
.L_x_191:
[----:B------:R-:W-:Y:S04]  /*7ef0*/  BSSY B0, `(.L_x_179) ;  /* 0x0000022000007945 */ /* 0x000fe80003800000 */
[----:B------:R-:W-:Y:S05]  /*7f00*/  @!P6 BRA `(.L_x_180) ;  /* 0x000000000080e947 */ /* 0x000fea0003800000 */
[----:B------:R-:W-:-:S04]  /*7f10*/  LOP3.LUT R18, R18, 0x2, RZ, 0xfc, !PT ;  /* 0x0000000212127812 */ /* 0x000fc800078efcff */
[----:B------:R-:W-:-:S13]  /*7f20*/  ISETP.NE.AND P0, PT, R18, 0x3, PT ;  /* 0x000000031200780c */ /* 0x000fda0003f05270 */
[----:B------:R-:W-:Y:S05]  /*7f30*/  @!P0 BRA `(.L_x_181) ;  /* 0x0000000000048947 */ /* 0x000fea0003800000 */
[----:B------:R-:W-:Y:S01]  /*7f40*/  BPT.TRAP 0x1 ;  /* 0x000000040000795c */ /* 0x000fe20000300000 */
.L_x_181:
[----:B------:R-:W0:Y:S01]  /*7f50*/  S2R R5, SR_CgaCtaId ;  /* 0x0000000000057919 */ /* 0x000e220000008800 */
[----:B------:R-:W-:Y:S02]  /*7f60*/  MOV R0, 0x400 ;  /* 0x0000040000007802 */ /* 0x000fe40000000f00 */
[----:B------:R-:W-:Y:S02]  /*7f70*/  SHF.L.U32 R2, R3, 0x1f, RZ ;  /* 0x0000001f03027819 */ /* 0x000fe400000006ff */
[----:B0-----:R-:W-:-:S05]  /*7f80*/  LEA R5, R5, R0, 0x18 ;  /* 0x0000000005057211 */ /* 0x001fca00078ec0ff */
[----:B------:R-:W-:-:S04]  /*7f90*/  VIADD R5, R5, 0x18 ;  /* 0x0000001805057836 */ /* 0x000fc80000000000 */
[C---:B------:R-:W-:Y:S02]  /*7fa0*/  IMAD R7, R8.reuse, 0x8, R5 ;  /* 0x0000000808077824 */ /* 0x040fe400078e0205 */
[----:B------:R-:W-:Y:S02]  /*7fb0*/  VIADD R8, R8, 0x1 ;  /* 0x0000000108087836 */ /* 0x000fe40000000000 */
[----:B------:R-:W0:Y:S03]  /*7fc0*/  SYNCS.PHASECHK.TRANS64.TRYWAIT P0, [R7+URZ], R2 ;  /* 0x00000002070075a7 */ /* 0x000e26000800017f */
[----:B------:R-:W-:-:S04]  /*7fd0*/  ISETP.NE.AND P1, PT, R8, 0x3, PT ;  /* 0x000000030800780c */ /* 0x000fc80003f25270 */
[----:B------:R-:W-:Y:S02]  /*7fe0*/  SEL R0, RZ, 0x1, P1 ;  /* 0x00000001ff007807 */ /* 0x000fe40000800000 */
[----:B------:R-:W-:Y:S02]  /*7ff0*/  SEL R8, R8, RZ, P1 ;  /* 0x000000ff08087207 */ /* 0x000fe40000800000 */
[----:B------:R-:W-:-:S03]  /*8000*/  LOP3.LUT R9, R3, R0, RZ, 0x3c, !PT ;  /* 0x0000000003097212 */ /* 0x000fc600078e3cff */
[----:B------:R-:W-:Y:S01]  /*8010*/  IMAD R4, R8, 0x8, R5 ;  /* 0x0000000808047824 */ /* 0x000fe200078e0205 */
[----:B------:R-:W-:Y:S01]  /*8020*/  SHF.L.U32 R3, R9, 0x1f, RZ ;  /* 0x0000001f09037819 */ /* 0x000fe200000006ff */
[----:B0-----:R-:W-:Y:S06]  /*8030*/  @!P0 BRA `(.L_x_182) ;  /* 0x0000000000b88947 */ /* 0x001fec0003800000 */
.L_x_192:
[----:B------:R-:W1:Y:S01]  /*8040*/  SYNCS.PHASECHK.TRANS64.TRYWAIT P0, [R4+URZ], R3 ;  /* 0x00000003040075a7 */ /* 0x000e62000800017f */
[----:B------:R-:W-:-:S05]  /*8050*/  VIADD R0, R8, 0x1 ;  /* 0x0000000108007836 */ /* 0x000fca0000000000 */
[----:B------:R-:W-:-:S04]  /*8060*/  ISETP.NE.AND P1, PT, R0, 0x3, PT ;  /* 0x000000030000780c */ /* 0x000fc80003f25270 */
[----:B0-----:R-:W-:Y:S02]  /*8070*/  SEL R2, RZ, 0x1, P1 ;  /* 0x00000001ff027807 */ /* 0x001fe40000800000 */
[----:B------:R-:W-:Y:S02]  /*8080*/  SEL R0, R0, RZ, P1 ;  /* 0x000000ff00007207 */ /* 0x000fe40000800000 */
[----:B------:R-:W-:Y:S01]  /*8090*/  LOP3.LUT R2, R9, R2, RZ, 0x3c, !PT ;  /* 0x0000000209027212 */ /* 0x000fe200078e3cff */
[----:B-1----:R-:W-:Y:S06]  /*80a0*/  @!P0 BRA `(.L_x_183) ;  /* 0x0000000000b08947 */ /* 0x002fec0003800000 */
.L_x_193:
[----:B------:R-:W-:Y:S01]  /*80b0*/  IMAD R5, R0, 0x8, R5 ;  /* 0x0000000800057824 */ /* 0x000fe200078e0205 */
[----:B------:R-:W-:-:S07]  /*80c0*/  SHF.L.U32 R0, R2, 0x1f, RZ ;  /* 0x0000001f02007819 */ /* 0x000fce00000006ff */
.L_x_184:
[----:B-1----:R1:W2:Y:S02]  /*80d0*/  SYNCS.PHASECHK.TRANS64.TRYWAIT P0, [R5+URZ], R0 ;  /* 0x00000000050075a7 */ /* 0x0022a4000800017f */
[----:B--2---:R-:W-:Y:S05]  /*80e0*/  @!P0 NANOSLEEP.SYNCS 0x989680 ;  /* 0x009896800000895d */ /* 0x004fea0003900000 */
[----:B------:R-:W2:Y:S02]  /*80f0*/  @!P0 SYNCS.PHASECHK.TRANS64 P0, [R5+URZ], R0 ;  /* 0x00000000050085a7 */ /* 0x000ea4000800007f */
[----:B--2---:R-:W-:Y:S05]  /*8100*/  @!P0 BRA `(.L_x_184) ;  /* 0xfffffffc00f08947 */ /* 0x004fea000383ffff */
.L_x_180:
[----:B------:R-:W-:Y:S05]  /*8110*/  BSYNC B0 ;  /* 0x0000000000007941 */ /* 0x000fea0003800000 */
.L_x_179:
[----:B------:R-:W-:Y:S05]  /*8120*/  EXIT ;  /* 0x000000000000794d */ /* 0x000fea0003800000 */
.L_x_21:
[----:B-1----:R1:W2:Y:S02]  /*8130*/  SYNCS.PHASECHK.TRANS64.TRYWAIT P1, [R3+URZ], R0 ;  /* 0x00000000030075a7 */ /* 0x0022a4000802017f */
[----:B--2---:R-:W-:Y:S05]  /*8140*/  @!P1 NANOSLEEP.SYNCS 0x989680 ;  /* 0x009896800000995d */ /* 0x004fea0003900000 */
[----:B------:R-:W2:Y:S02]  /*8150*/  @!P1 SYNCS.PHASECHK.TRANS64 P1, [R3+URZ], R0 ;  /* 0x00000000030095a7 */ /* 0x000ea4000802007f */
[----:B--2---:R-:W-:Y:S05]  /*8160*/  @!P1 BRA `(.L_x_21) ;  /* 0xfffffffc00f09947 */ /* 0x004fea000383ffff */
[----:B------:R-:W-:Y:S05]  /*8170*/  BRA `(.L_x_20) ;  /* 0xffffff9400847947 */ /* 0x000fea000383ffff */
.L_x_26:
[----:B-1----:R1:W2:Y:S02]  /*8180*/  SYNCS.PHASECHK.TRANS64.TRYWAIT P1, [R5+URZ], R4 ;  /* 0x00000004050075a7 */ /* 0x0022a4000802017f */
[----:B--2---:R-:W-:Y:S05]  /*8190*/  @!P1 NANOSLEEP.SYNCS 0x989680 ;  /* 0x009896800000995d */ /* 0x004fea0003900000 */
[----:B------:R-:W2:Y:S02]  /*81a0*/  @!P1 SYNCS.PHASECHK.TRANS64 P1, [R5+URZ], R4 ;  /* 0x00000004050095a7 */ /* 0x000ea4000802007f */
[----:B--2---:R-:W-:Y:S05]  /*81b0*/  @!P1 BRA `(.L_x_26) ;  /* 0xfffffffc00f09947 */ /* 0x004fea000383ffff */
[----:B------:R-:W-:Y:S05]  /*81c0*/  BRA `(.L_x_25) ;  /* 0xffffff9800d07947 */ /* 0x000fea000383ffff */
.L_x_167:
[----:B------:R-:W-:Y:S01]  /*81d0*/  BSSY B1, `(.L_x_185) ;  /* 0x0000006000017945 */ /* 0x000fe20003800000 */
[----:B------:R-:W-:-:S07]  /*81e0*/  IMAD.MOV.U32 R15, RZ, RZ, -0x1 ;  /* 0xffffffffff0f7424 */ /* 0x000fce00078e00ff */
[----:B------:R-:W-:Y:S05]  /*81f0*/  WARPSYNC.COLLECTIVE R15, `(.L_x_186) ;  /* 0x000000000f0c7348 */ /* 0x000fea0003c00000 */
[----:B------:R-:W-:Y:S02]  /*8200*/  ELECT P6, UR62, PT ;  /* 0x00000000003e782f */ /* 0x000fe400038c0000 */
[----:B------:R-:W-:Y:S01]  /*8210*/  MOV R14, UR62 ;  /* 0x0000003e000e7c02 */ /* 0x000fe20008000f00 */
[----:B------:R-:W-:Y:S10]  /*8220*/  ENDCOLLECTIVE ;  /* 0x000000000000791b */ /* 0x000ff40003800000 */
.L_x_186:
[----:B------:R-:W-:Y:S05]  /*8230*/  BSYNC B1 ;  /* 0x0000000000017941 */ /* 0x000fea0003800000 */
.L_x_185:
[----:B------:R-:W-:Y:S05]  /*8240*/  BRA `(.L_x_187) ;  /* 0xfffffff000347947 */ /* 0x000fea000383ffff */
.L_x_170:
[----:B-1----:R1:W2:Y:S02]  /*8250*/  SYNCS.PHASECHK.TRANS64.TRYWAIT P0, [R23+URZ+0x18], R14 ;  /* 0x0000180e170075a7 */ /* 0x0022a4000800017f */
[----:B--2---:R-:W-:Y:S05]  /*8260*/  @!P0 NANOSLEEP.SYNCS 0x989680 ;  /* 0x009896800000895d */ /* 0x004fea0003900000 */
[----:B------:R-:W2:Y:S02]  /*8270*/  @!P0 SYNCS.PHASECHK.TRANS64 P0, [R23+URZ+0x18], R14 ;  /* 0x0000180e170085a7 */ /* 0x000ea4000800007f */
[----:B--2---:R-:W-:Y:S05]  /*8280*/  @!P0 BRA `(.L_x_170) ;  /* 0xfffffffc00f08947 */ /* 0x004fea000383ffff */
[----:B------:R-:W-:Y:S05]  /*8290*/  BRA `(.L_x_188) ;  /* 0xfffffff0006c7947 */ /* 0x000fea000383ffff */
.L_x_178:
[----:B------:R-:W-:Y:S01]  /*82a0*/  BSSY B0, `(.L_x_189) ;  /* 0x0000006000007945 */ /* 0x000fe20003800000 */
[----:B------:R-:W-:-:S07]  /*82b0*/  IMAD.MOV.U32 R15, RZ, RZ, -0x1 ;  /* 0xffffffffff0f7424 */ /* 0x000fce00078e00ff */
[----:B------:R-:W-:Y:S05]  /*82c0*/  WARPSYNC.COLLECTIVE R15, `(.L_x_190) ;  /* 0x000000000f0c7348 */ /* 0x000fea0003c00000 */
[----:B------:R-:W-:Y:S02]  /*82d0*/  ELECT P6, UR62, PT ;  /* 0x00000000003e782f */ /* 0x000fe400038c0000 */
[----:B------:R-:W-:Y:S01]  /*82e0*/  MOV R14, UR62 ;  /* 0x0000003e000e7c02 */ /* 0x000fe20008000f00 */
[----:B------:R-:W-:Y:S10]  /*82f0*/  ENDCOLLECTIVE ;  /* 0x000000000000791b */ /* 0x000ff40003800000 */
.L_x_190:
[----:B------:R-:W-:Y:S05]  /*8300*/  BSYNC B0 ;  /* 0x0000000000007941 */ /* 0x000fea0003800000 */
.L_x_189:
[----:B------:R-:W-:Y:S05]  /*8310*/  BRA `(.L_x_191) ;  /* 0xfffffff800f47947 */ /* 0x000fea000383ffff */
.L_x_182:
[----:B0-----:R0:W1:Y:S02]  /*8320*/  SYNCS.PHASECHK.TRANS64.TRYWAIT P0, [R7+URZ], R2 ;  /* 0x00000002070075a7 */ /* 0x001064000800017f */
[----:B-1----:R-:W-:Y:S05]  /*8330*/  @!P0 NANOSLEEP.SYNCS 0x989680 ;  /* 0x009896800000895d */ /* 0x002fea0003900000 */
[----:B------:R-:W1:Y:S02]  /*8340*/  @!P0 SYNCS.PHASECHK.TRANS64 P0, [R7+URZ], R2 ;  /* 0x00000002070085a7 */ /* 0x000e64000800007f */
[----:B-1----:R-:W-:Y:S05]  /*8350*/  @!P0 BRA `(.L_x_182) ;  /* 0xfffffffc00f08947 */ /* 0x002fea000383ffff */
[----:B------:R-:W-:Y:S05]  /*8360*/  BRA `(.L_x_192) ;  /* 0xfffffffc00347947 */ /* 0x000fea000383ffff */
.L_x_183:
[----:B0-----:R0:W1:Y:S02]  /*8370*/  SYNCS.PHASECHK.TRANS64.TRYWAIT P0, [R4+URZ], R3 ;  /* 0x00000003040075a7 */ /* 0x001064000800017f */
[----:B-1----:R-:W-:Y:S05]  /*8380*/  @!P0 NANOSLEEP.SYNCS 0x989680 ;  /* 0x009896800000895d */ /* 0x002fea0003900000 */
[----:B------:R-:W1:Y:S02]  /*8390*/  @!P0 SYNCS.PHASECHK.TRANS64 P0, [R4+URZ], R3 ;  /* 0x00000003040085a7 */ /* 0x000e64000800007f */
[----:B-1----:R-:W-:Y:S05]  /*83a0*/  @!P0 BRA `(.L_x_183) ;  /* 0xfffffffc00f08947 */ /* 0x002fea000383ffff */
[----:B------:R-:W-:Y:S05]  /*83b0*/  BRA `(.L_x_193) ;  /* 0xfffffffc003c7947 */ /* 0x000fea000383ffff */
.L_x_194:
[----:B------:R-:W-:-:S00]  /*83c0*/  BRA `(.L_x_194) ;  /* 0xfffffffc00fc7947 */ /* 0x000fc0000383ffff */
[----:B------:R-:W-:-:S00]  /*83d0*/  NOP ;  /* 0x0000000000007918 */ /* 0x000fc00000000000 */
        /* <DEDUP_REMOVED lines=10> */
.L_x_195:


//--------------------- .nv.global.init           --------------------------
	.section	.nv.global.init,"aw",@progbits
.nv.global.init:
	.type		$str$22,@object
	.size		$str$22,($str$23 - $str$22)
$str$22:
        /*0000*/ 	.byte	0x6b, 0x5f, 0x74, 0x69, 0x6c, 0x65, 0x5f, 0x63, 0x6f, 0x75, 0x6e, 0x74, 0x20, 0x3e, 0x3d, 0x20
        /*0010*/ 	.byte	0x31, 0x00
	.type		$str$23,@object
	.size		$str$23,(__unnamed_1 - $str$23)
$str$23:
        /*0012*/ 	.byte	0x2f, 0x74, 0x6d, 0x70, 0x2f, 0x63, 0x75, 0x74, 0x6c, 0x61, 0x73, 0x73, 0x5f, 0x73, 0x77, 0x65
        /*0022*/ 	.byte	0x65, 0x70, 0x5f, 0x73, 0x72, 0x63, 0x2f, 0x69, 0x6e, 0x63, 0x6c, 0x75, 0x64, 0x65, 0x2f, 0x63
        /*0032*/ 	.byte	0x75, 0x74, 0x6c, 0x61, 0x73, 0x73, 0x2f, 0x67, 0x65, 0x6d, 0x6d, 0x2f, 0x63, 0x6f, 0x6c, 0x6c
        /*0042*/ 	.byte	0x65, 0x63, 0x74, 0x69, 0x76, 0x65, 0x2f, 0x73, 0x6d, 0x39, 0x30, 0x5f, 0x6d, 0x6d, 0x61, 0x5f
        /*0052*/ 	.byte	0x74, 0x6d, 0x61, 0x5f, 0x67, 0x6d, 0x6d, 0x61, 0x5f, 0x73, 0x73, 0x5f, 0x77, 0x61, 0x72, 0x70
        /*0062*/ 	.byte	0x73, 0x70, 0x65, 0x63, 0x69, 0x61, 0x6c, 0x69, 0x7a, 0x65, 0x64, 0x2e, 0x68, 0x70, 0x70, 0x00
	.type		__unnamed_1,@object
	.size		__unnamed_1,(.L_0 - __unnamed_1)
__unnamed_1:
        /*0072*/ 	.byte	0x76, 0x6f, 0x69, 0x64, 0x20, 0x63, 0x75, 0x74, 0x6c, 0x61, 0x73, 0x73, 0x3a, 0x3a, 0x67, 0x65
        /* <DEDUP_REMOVED lines=180> */
        /*0bc2*/ 	.byte	0x74, 0x69, 0x74, 0x79, 0x5d, 0x00
.L_0:


//--------------------- .nv.shared._ZN7cutlass13device_kernelINS_4gemm6kernel13GemmUniversalIN4cute5tupleIJiiiiEEENS1_10collective13CollectiveMmaINS1_34MainloopSm90TmaGmmaWarpSpecializedILi3ENS5_IJNS4_1CILi2EEENSA_ILi1EEESC_EEENS1_35KernelTmaWarpSpecializedCooperativeEEENS5_IJNSA_ILi128EEESG_SG_EEENS_6half_tENS5_IJlSC_lEEESI_SJ_NS4_8TiledMMAINS4_8MMA_AtomIJNS4_4SM904GMMA26MMA_64x128x16_F32F16F16_SSILNSN_5MajorE0ELSP_0ELNSN_7ScaleInE1ELSQ_1EEEEEENS4_6LayoutISD_NS5_IJSC_NSA_ILi0EEESU_EEEEENS5_IJNS4_10UnderscoreESX_SX_EEEEENS4_13SM90_TMA_LOADENS4_14ComposedLayoutINS4_7SwizzleILi3ELi4ELi3EEENS4_18smem_ptr_flag_bitsILi16EEENST_INS5_IJNSA_ILi8EEENSA_ILi64EEEEEENS5_IJS17_SC_EEEEEEEvNS4_8identityENS4_23SM90_TMA_LOAD_MULTICASTES1B_vS1C_EENS_8epilogue10collective6detail29Sm90TmaWarpSpecializedAdapterINS1G_15DefaultEpilogueISI_SJ_SJ_NS1F_6thread17LinearCombinationISI_Li1EffLNS1K_9ScaleType4KindE0ELNS_15FloatRoundStyleE2ESI_EENS1_15EpilogueDefaultEEEEEvvEEEEvNT_6ParamsE --------------------------
	.section	.nv.shared._ZN7cutlass13device_kernelINS_4gemm6kernel13GemmUniversalIN4cute5tupleIJiiiiEEENS1_10collective13CollectiveMmaINS1_34MainloopSm90TmaGmmaWarpSpecializedILi3ENS5_IJNS4_1CILi2EEENSA_ILi1EEESC_EEENS1_35KernelTmaWarpSpecializedCooperativeEEENS5_IJNSA_ILi128EEESG_SG_EEENS_6half_tENS5_IJlSC_lEEESI_SJ_NS4_8TiledMMAINS4_8MMA_AtomIJNS4_4SM904GMMA26MMA_64x128x16_F32F16F16_SSILNSN_5MajorE0ELSP_0ELNSN_7ScaleInE1ELSQ_1EEEEEENS4_6LayoutISD_NS5_IJSC_NSA_ILi0EEESU_EEEEENS5_IJNS4_10UnderscoreESX_SX_EEEEENS4_13SM90_TMA_LOADENS4_14ComposedLayoutINS4_7SwizzleILi3ELi4ELi3EEENS4_18smem_ptr_flag_bitsILi16EEENST_INS5_IJNSA_ILi8EEENSA_ILi64EEEEEENS5_IJS17_SC_EEEEEEEvNS4_8identityENS4_23SM90_TMA_LOAD_MULTICASTES1B_vS1C_EENS_8epilogue10collective6detail29Sm90TmaWarpSpecializedAdapterINS1G_15DefaultEpilogueISI_SJ_SJ_NS1F_6thread17LinearCombinationISI_Li1EffLNS1K_9ScaleType4KindE0ELNS_15FloatRoundStyleE2ESI_EENS1_15EpilogueDefaultEEEEEvvEEEEvNT_6ParamsE,"aw",@nobits
	.sectionflags	@""
	.align	16
	.zero		1024


//--------------------- .nv.shared.reserved.0     --------------------------
	.section	.nv.shared.reserved.0,"aw",@nobits
	.weak		__nv_reservedSMEM_offset_0_alias
	.size		__nv_reservedSMEM_offset_0_alias, 0, 0
	.other		__nv_reservedSMEM_offset_0_alias,@"STO_CUDA_RESERVED_SHARED STV_DEFAULT"
__nv_reservedSMEM_offset_0_alias:
	.zero		0


//--------------------- .nv.global                --------------------------
	.section	.nv.global,"aw",@nobits
.nv.global:
	.type		_ZN40_INTERNAL_0a250a7b_4_k_cu_ab6ffe5c_175074cute1_E,@object
	.size		_ZN40_INTERNAL_0a250a7b_4_k_cu_ab6ffe5c_175074cute1_E,(_ZN40_INTERNAL_0a250a7b_4_k_cu_ab6ffe5c_175074cuda3std3__45__cpo6cbeginE - _ZN40_INTERNAL_0a250a7b_4_k_cu_ab6ffe5c_175074cute1_E)
_ZN40_INTERNAL_0a250a7b_4_k_cu_ab6ffe5c_175074cute1_E:
	.zero		1
	.type		_ZN40_INTERNAL_0a250a7b_4_k_cu_ab6ffe5c_175074cuda3std3__45__cpo6cbeginE,@object
	.size		_ZN40_INTERNAL_0a250a7b_4_k_cu_ab6ffe5c_175074cuda3std3__45__cpo6cbeginE,(_ZN40_INTERNAL_0a250a7b_4_k_cu_ab6ffe5c_175074cuda3std3__48in_placeE - _ZN40_INTERNAL_0a250a7b_4_k_cu_ab6ffe5c_175074cuda3std3__45__cpo6cbeginE)
_ZN40_INTERNAL_0a250a7b_4_k_cu_ab6ffe5c_175074cuda3std3__45__cpo6cbeginE:
	.zero		1
	.type		_ZN40_INTERNAL_0a250a7b_4_k_cu_ab6ffe5c_175074cuda3std3__48in_placeE,@object
	.size		_ZN40_INTERNAL_0a250a7b_4_k_cu_ab6ffe5c_175074cuda3std3__48in_placeE,(_ZN40_INTERNAL_0a250a7b_4_k_cu_ab6ffe5c_175074cuda3std6ranges3__45__cpo9iter_moveE - _ZN40_INTERNAL_0a250a7b_4_k_cu_ab6ffe5c_175074cuda3std3__48in_placeE)
_ZN40_INTERNAL_0a250a7b_4_k_cu_ab6ffe5c_175074cuda3std3__48in_placeE:
	.zero		1
	.type		_ZN40_INTERNAL_0a250a7b_4_k_cu_ab6ffe5c_175074cuda3std6ranges3__45__cpo9iter_moveE,@object
	.size		_ZN40_INTERNAL_0a250a7b_4_k_cu_ab6ffe5c_175074cuda3std6ranges3__45__cpo9iter_moveE,(_ZN40_INTERNAL_0a250a7b_4_k_cu_ab6ffe5c_175074cuda3std3__45__cpo5beginE - _ZN40_INTERNAL_0a250a7b_4_k_cu_ab6ffe5c_175074cuda3std6ranges3__45__cpo9iter_moveE)
_ZN40_INTERNAL_0a250a7b_4_k_cu_ab6ffe5c_175074cuda3std6ranges3__45__cpo9iter_moveE:
	.zero		1
	.type		_ZN40_INTERNAL_0a250a7b_4_k_cu_ab6ffe5c_175074cuda3std3__45__cpo5beginE,@object
	.size		_ZN40_INTERNAL_0a250a7b_4_k_cu_ab6ffe5c_175074cuda3std3__45__cpo5beginE,(_ZN40_INTERNAL_0a250a7b_4_k_cu_ab6ffe5c_175074cuda3std3__442_GLOBAL__N__0a250a7b_4_k_cu_ab6ffe5c_175076ignoreE - _ZN40_INTERNAL_0a250a7b_4_k_cu_ab6ffe5c_175074cuda3std3__45__cpo5beginE)
_ZN40_INTERNAL_0a250a7b_4_k_cu_ab6ffe5c_175074cuda3std3__45__cpo5beginE:
	.zero		1
	.type		_ZN40_INTERNAL_0a250a7b_4_k_cu_ab6ffe5c_175074cuda3std3__442_GLOBAL__N__0a250a7b_4_k_cu_ab6ffe5c_175076ignoreE,@object
	.size		_ZN40_INTERNAL_0a250a7b_4_k_cu_ab6ffe5c_175074cuda3std3__442_GLOBAL__N__0a250a7b_4_k_cu_ab6ffe5c_175076ignoreE,(_ZN40_INTERNAL_0a250a7b_4_k_cu_ab6ffe5c_175074cute7productE - _ZN40_INTERNAL_0a250a7b_4_k_cu_ab6ffe5c_175074cuda3std3__442_GLOBAL__N__0a250a7b_4_k_cu_ab6ffe5c_175076ignoreE)
_ZN40_INTERNAL_0a250a7b_4_k_cu_ab6ffe5c_175074cuda3std3__442_GLOBAL__N__0a250a7b_4_k_cu_ab6ffe5c_175076ignoreE:
	.zero		1
	.type		_ZN40_INTERNAL_0a250a7b_4_k_cu_ab6ffe5c_175074cute7productE,@object
	.size		_ZN40_INTERNAL_0a250a7b_4_k_cu_ab6ffe5c_175074cute7productE,(_ZN40_INTERNAL_0a250a7b_4_k_cu_ab6ffe5c_175074cuda3std3__45__cpo3endE - _ZN40_INTERNAL_0a250a7b_4_k_cu_ab6ffe5c_175074cute7productE)
_ZN40_INTERNAL_0a250a7b_4_k_cu_ab6ffe5c_175074cute7productE:
	.zero		1
	.type		_ZN40_INTERNAL_0a250a7b_4_k_cu_ab6ffe5c_175074cuda3std3__45__cpo3endE,@object
	.size		_ZN40_INTERNAL_0a250a7b_4_k_cu_ab6ffe5c_175074cuda3std3__45__cpo3endE,(_ZN40_INTERNAL_0a250a7b_4_k_cu_ab6ffe5c_175074cuda3std3__419piecewise_constructE - _ZN40_INTERNAL_0a250a7b_4_k_cu_ab6ffe5c_175074cuda3std3__45__cpo3endE)
_ZN40_INTERNAL_0a250a7b_4_k_cu_ab6ffe5c_175074cuda3std3__45__cpo3endE:
	.zero		1
	.type		_ZN40_INTERNAL_0a250a7b_4_k_cu_ab6ffe5c_175074cuda3std3__419piecewise_constructE,@object
	.size		_ZN40_INTERNAL_0a250a7b_4_k_cu_ab6ffe5c_175074cuda3std3__419piecewise_constructE,(_ZN40_INTERNAL_0a250a7b_4_k_cu_ab6ffe5c_175074cuda3std3__45__cpo4cendE - _ZN40_INTERNAL_0a250a7b_4_k_cu_ab6ffe5c_175074cuda3std3__419piecewise_constructE)
_ZN40_INTERNAL_0a250a7b_4_k_cu_ab6ffe5c_175074cuda3std3__419piecewise_constructE:
	.zero		1
	.type		_ZN40_INTERNAL_0a250a7b_4_k_cu_ab6ffe5c_175074cuda3std3__45__cpo4cendE,@object
	.size		_ZN40_INTERNAL_0a250a7b_4_k_cu_ab6ffe5c_175074cuda3std3__45__cpo4cendE,(_ZN40_INTERNAL_0a250a7b_4_k_cu_ab6ffe5c_175074cuda3std6ranges3__45__cpo4swapE - _ZN40_INTERNAL_0a250a7b_4_k_cu_ab6ffe5c_175074cuda3std3__45__cpo4cendE)
_ZN40_INTERNAL_0a250a7b_4_k_cu_ab6ffe5c_175074cuda3std3__45__cpo4cendE:
	.zero		1
	.type		_ZN40_INTERNAL_0a250a7b_4_k_cu_ab6ffe5c_175074cuda3std6ranges3__45__cpo4swapE,@object
	.size		_ZN40_INTERNAL_0a250a7b_4_k_cu_ab6ffe5c_175074cuda3std6ranges3__45__cpo4swapE,(.L_8 - _ZN40_INTERNAL_0a250a7b_4_k_cu_ab6ffe5c_175074cuda3std6ranges3__45__cpo4swapE)
_ZN40_INTERNAL_0a250a7b_4_k_cu_ab6ffe5c_175074cuda3std6ranges3__45__cpo4swapE:
	.zero		1
.L_8:


//--------------------- .nv.constant0._ZN7cutlass13device_kernelINS_4gemm6kernel13GemmUniversalIN4cute5tupleIJiiiiEEENS1_10collective13CollectiveMmaINS1_34MainloopSm90TmaGmmaWarpSpecializedILi3ENS5_IJNS4_1CILi2EEENSA_ILi1EEESC_EEENS1_35KernelTmaWarpSpecializedCooperativeEEENS5_IJNSA_ILi128EEESG_SG_EEENS_6half_tENS5_IJlSC_lEEESI_SJ_NS4_8TiledMMAINS4_8MMA_AtomIJNS4_4SM904GMMA26MMA_64x128x16_F32F16F16_SSILNSN_5MajorE0ELSP_0ELNSN_7ScaleInE1ELSQ_1EEEEEENS4_6LayoutISD_NS5_IJSC_NSA_ILi0EEESU_EEEEENS5_IJNS4_10UnderscoreESX_SX_EEEEENS4_13SM90_TMA_LOADENS4_14ComposedLayoutINS4_7SwizzleILi3ELi4ELi3EEENS4_18smem_ptr_flag_bitsILi16EEENST_INS5_IJNSA_ILi8EEENSA_ILi64EEEEEENS5_IJS17_SC_EEEEEEEvNS4_8identityENS4_23SM90_TMA_LOAD_MULTICASTES1B_vS1C_EENS_8epilogue10collective6detail29Sm90TmaWarpSpecializedAdapterINS1G_15DefaultEpilogueISI_SJ_SJ_NS1F_6thread17LinearCombinationISI_Li1EffLNS1K_9ScaleType4KindE0ELNS_15FloatRoundStyleE2ESI_EENS1_15EpilogueDefaultEEEEEvvEEEEvNT_6ParamsE --------------------------
	.section	.nv.constant0._ZN7cutlass13device_kernelINS_4gemm6kernel13GemmUniversalIN4cute5tupleIJiiiiEEENS1_10collective13CollectiveMmaINS1_34MainloopSm90TmaGmmaWarpSpecializedILi3ENS5_IJNS4_1CILi2EEENSA_ILi1EEESC_EEENS1_35KernelTmaWarpSpecializedCooperativeEEENS5_IJNSA_ILi128EEESG_SG_EEENS_6half_tENS5_IJlSC_lEEESI_SJ_NS4_8TiledMMAINS4_8MMA_AtomIJNS4_4SM904GMMA26MMA_64x128x16_F32F16F16_SSILNSN_5MajorE0ELSP_0ELNSN_7ScaleInE1ELSQ_1EEEEEENS4_6LayoutISD_NS5_IJSC_NSA_ILi0EEESU_EEEEENS5_IJNS4_10UnderscoreESX_SX_EEEEENS4_13SM90_TMA_LOADENS4_14ComposedLayoutINS4_7SwizzleILi3ELi4ELi3EEENS4_18smem_ptr_flag_bitsILi16EEENST_INS5_IJNSA_ILi8EEENSA_ILi64EEEEEENS5_IJS17_SC_EEEEEEEvNS4_8identityENS4_23SM90_TMA_LOAD_MULTICASTES1B_vS1C_EENS_8epilogue10collective6detail29Sm90TmaWarpSpecializedAdapterINS1G_15DefaultEpilogueISI_SJ_SJ_NS1F_6thread17LinearCombinationISI_Li1EffLNS1K_9ScaleType4KindE0ELNS_15FloatRoundStyleE2ESI_EENS1_15EpilogueDefaultEEEEEvvEEEEvNT_6ParamsE,"a",@progbits
	.sectionflags	@""
	.align	4
.nv.constant0._ZN7cutlass13device_kernelINS_4gemm6kernel13GemmUniversalIN4cute5tupleIJiiiiEEENS1_10collective13CollectiveMmaINS1_34MainloopSm90TmaGmmaWarpSpecializedILi3ENS5_IJNS4_1CILi2EEENSA_ILi1EEESC_EEENS1_35KernelTmaWarpSpecializedCooperativeEEENS5_IJNSA_ILi128EEESG_SG_EEENS_6half_tENS5_IJlSC_lEEESI_SJ_NS4_8TiledMMAINS4_8MMA_AtomIJNS4_4SM904GMMA26MMA_64x128x16_F32F16F16_SSILNSN_5MajorE0ELSP_0ELNSN_7ScaleInE1ELSQ_1EEEEEENS4_6LayoutISD_NS5_IJSC_NSA_ILi0EEESU_EEEEENS5_IJNS4_10UnderscoreESX_SX_EEEEENS4_13SM90_TMA_LOADENS4_14ComposedLayoutINS4_7SwizzleILi3ELi4ELi3EEENS4_18smem_ptr_flag_bitsILi16EEENST_INS5_IJNSA_ILi8EEENSA_ILi64EEEEEENS5_IJS17_SC_EEEEEEEvNS4_8identityENS4_23SM90_TMA_LOAD_MULTICASTES1B_vS1C_EENS_8epilogue10collective6detail29Sm90TmaWarpSpecializedAdapterINS1G_15DefaultEpilogueISI_SJ_SJ_NS1F_6thread17LinearCombinationISI_Li1EffLNS1K_9ScaleType4KindE0ELNS_15FloatRoundStyleE2ESI_EENS1_15EpilogueDefaultEEEEEvvEEEEvNT_6ParamsE:
	.zero		1664


//--------------------- SYMBOLS --------------------------

	.type		.nv.reservedSmem.offset0,@object
	.size		.nv.reservedSmem.offset0,0x4
	.type		__assertfail,@function
